def matmul_kernel(
    a_ptr,
    b_ptr,
    c_ptr,
    M,
    N,
    K,
    stride_am,
    stride_ak,
    stride_bk,
    stride_bn,
    stride_cm,
    stride_cn,
    BLOCK_M: tl.constexpr,
    BLOCK_N: tl.constexpr,
    BLOCK_K: tl.constexpr,
    GROUP_M: tl.constexpr,
):
    pid = tl.program_id(axis=0)
    num_pid_m = tl.cdiv(M, BLOCK_M)
    num_pid_n = tl.cdiv(N, BLOCK_N)
    num_pid_in_group = GROUP_M * num_pid_n
    group_id = pid // num_pid_in_group
    first_pid_m = group_id * GROUP_M
    group_size_m = min(num_pid_m - first_pid_m, GROUP_M)
    pid_m = first_pid_m + ((pid % num_pid_in_group) % group_size_m)
    pid_n = (pid % num_pid_in_group) // group_size_m

    offs_am = (pid_m * BLOCK_M + tl.arange(0, BLOCK_M)) % M
    offs_bn = (pid_n * BLOCK_N + tl.arange(0, BLOCK_N)) % N
    offs_k = tl.arange(0, BLOCK_K)
    a_ptrs = a_ptr + offs_am[:, None] * stride_am + offs_k[None, :] * stride_ak
    b_ptrs = b_ptr + offs_k[:, None] * stride_bk + offs_bn[None, :] * stride_bn

    acc = tl.zeros((BLOCK_M, BLOCK_N), dtype=tl.float32)
    for kk in range(0, tl.cdiv(K, BLOCK_K)):
        a = tl.load(a_ptrs, mask=offs_k[None, :] < K - kk * BLOCK_K, other=0.0)
        b = tl.load(b_ptrs, mask=offs_k[:, None] < K - kk * BLOCK_K, other=0.0)
        acc = tl.dot(a, b, acc)
        a_ptrs += BLOCK_K * stride_ak
        b_ptrs += BLOCK_K * stride_bk

    c = acc.to(c_ptr.dtype.element_ty)
    offs_cm = pid_m * BLOCK_M + tl.arange(0, BLOCK_M)
    offs_cn = pid_n * BLOCK_N + tl.arange(0, BLOCK_N)
    c_ptrs = c_ptr + offs_cm[:, None] * stride_cm + offs_cn[None, :] * stride_cn
    mask = (offs_cm[:, None] < M) & (offs_cn[None, :] < N)
    tl.store(c_ptrs, c, mask=mask)

# config = {"BLOCK_K": 256, "BLOCK_M": 16, "BLOCK_N": 32, "GROUP_M": 8, "arch": "sm_100", "dtype": "bf16", "num_ctas": 1, "num_stages": 3, "num_warps": 4}
# arch = sm_100


// ===== COMPILED SASS (sm_100a) =====

	.target	sm_100a

	.elftype	@"ET_EXEC"


//--------------------- .note.nv.tkinfo           --------------------------
	.section	.note.nv.tkinfo,"",@"SHT_NOTE"
	.sectionflags	@"SHF_NOTE_NV_TKINFO"
	.tkinfo
        /*0018*/ 	.word	0x00000081
        /*0030*/ 	.string	""
        /*0030*/ 	.string	"ptxas-blackwell"
        /*0030*/ 	.string	"Cuda compilation tools, release 12.9, V12.9.86"
        /*0030*/ 	.string	"Build cuda_12.9.r12.9/compiler.36037853_0"
        /*0030*/ 	.string	"-v  -suppress-debug-info  -lineinfo  -arch sm_100a "



//--------------------- .note.nv.cuver            --------------------------
	.section	.note.nv.cuver,"",@"SHT_NOTE"
	.sectionflags	@"SHF_NOTE_NV_CUVER"
        /*0018*/ 	.short	0x0001
        /*001a*/ 	.short	0x0064
        /*001c*/ 	.short	0x0001
        /*001e*/ 	.short	0x0000
        /*0020*/ 	.short	0x0001
        /*0022*/ 	.short	0x0000


//--------------------- .nv.info                  --------------------------
	.section	.nv.info,"",@"SHT_CUDA_INFO"
	.align	4


	//----- nvinfo : EIATTR_REGCOUNT
	.align		4
        /*0000*/ 	.byte	0x04, 0x2f
        /*0002*/ 	.short	(.L_1 - .L_0)
	.align		4
.L_0:
        /*0004*/ 	.word	index@(matmul_kernel)
        /*0008*/ 	.word	0x000000ff


	//----- nvinfo : EIATTR_FRAME_SIZE
	.align		4
.L_1:
        /*000c*/ 	.byte	0x04, 0x11
        /*000e*/ 	.short	(.L_3 - .L_2)
	.align		4
.L_2:
        /*0010*/ 	.word	index@(matmul_kernel)
        /*0014*/ 	.word	0x00000000


	//----- nvinfo : EIATTR_MIN_STACK_SIZE
	.align		4
.L_3:
        /*0018*/ 	.byte	0x04, 0x12
        /*001a*/ 	.short	(.L_5 - .L_4)
	.align		4
.L_4:
        /*001c*/ 	.word	index@(matmul_kernel)
        /*0020*/ 	.word	0x00000000
.L_5:


//--------------------- .nv.info.matmul_kernel    --------------------------
	.section	.nv.info.matmul_kernel,"",@"SHT_CUDA_INFO"
	.sectionflags	@""
	.align	4


	//----- nvinfo : EIATTR_CUDA_API_VERSION
	.align		4
        /*0000*/ 	.byte	0x04, 0x37
        /*0002*/ 	.short	(.L_7 - .L_6)
.L_6:
        /*0004*/ 	.word	0x00000081


	//----- nvinfo : EIATTR_KPARAM_INFO
	.align		4
.L_7:
        /*0008*/ 	.byte	0x04, 0x17
        /*000a*/ 	.short	(.L_9 - .L_8)
.L_8:
        /*000c*/ 	.word	0x00000000
        /*0010*/ 	.short	0x000d
        /*0012*/ 	.short	0x0048
        /*0014*/ 	.byte	0x00, 0xf4, 0x21, 0x00


	//----- nvinfo : EIATTR_KPARAM_INFO
	.align		4
.L_9:
        /*0018*/ 	.byte	0x04, 0x17
        /*001a*/ 	.short	(.L_11 - .L_10)
.L_10:
        /*001c*/ 	.word	0x00000000
        /*0020*/ 	.short	0x000c
        /*0022*/ 	.short	0x0040
        /*0024*/ 	.byte	0x00, 0xf4, 0x21, 0x00


	//----- nvinfo : EIATTR_KPARAM_INFO
	.align		4
.L_11:
        /*0028*/ 	.byte	0x04, 0x17
        /*002a*/ 	.short	(.L_13 - .L_12)
.L_12:
        /*002c*/ 	.word	0x00000000
        /*0030*/ 	.short	0x000b
        /*0032*/ 	.short	0x0038
        /*0034*/ 	.byte	0x00, 0xf0, 0x11, 0x00


	//----- nvinfo : EIATTR_KPARAM_INFO
	.align		4
.L_13:
        /*0038*/ 	.byte	0x04, 0x17
        /*003a*/ 	.short	(.L_15 - .L_14)
.L_14:
        /*003c*/ 	.word	0x00000000
        /*0040*/ 	.short	0x000a
        /*0042*/ 	.short	0x0034
        /*0044*/ 	.byte	0x00, 0xf0, 0x11, 0x00


	//----- nvinfo : EIATTR_KPARAM_INFO
	.align		4
.L_15:
        /*0048*/ 	.byte	0x04, 0x17
        /*004a*/ 	.short	(.L_17 - .L_16)
.L_16:
        /*004c*/ 	.word	0x00000000
        /*0050*/ 	.short	0x0009
        /*0052*/ 	.short	0x0030
        /*0054*/ 	.byte	0x00, 0xf0, 0x11, 0x00


	//----- nvinfo : EIATTR_KPARAM_INFO
	.align		4
.L_17:
        /*0058*/ 	.byte	0x04, 0x17
        /*005a*/ 	.short	(.L_19 - .L_18)
.L_18:
        /*005c*/ 	.word	0x00000000
        /*0060*/ 	.short	0x0008
        /*0062*/ 	.short	0x002c
        /*0064*/ 	.byte	0x00, 0xf0, 0x11, 0x00


	//----- nvinfo : EIATTR_KPARAM_INFO
	.align		4
.L_19:
        /*0068*/ 	.byte	0x04, 0x17
        /*006a*/ 	.short	(.L_21 - .L_20)
.L_20:
        /*006c*/ 	.word	0x00000000
        /*0070*/ 	.short	0x0007
        /*0072*/ 	.short	0x0028
        /*0074*/ 	.byte	0x00, 0xf0, 0x11, 0x00


	//----- nvinfo : EIATTR_KPARAM_INFO
	.align		4
.L_21:
        /*0078*/ 	.byte	0x04, 0x17
        /*007a*/ 	.short	(.L_23 - .L_22)
.L_22:
        /*007c*/ 	.word	0x00000000
        /*0080*/ 	.short	0x0006
        /*0082*/ 	.short	0x0024
        /*0084*/ 	.byte	0x00, 0xf0, 0x11, 0x00


	//----- nvinfo : EIATTR_KPARAM_INFO
	.align		4
.L_23:
        /*0088*/ 	.byte	0x04, 0x17
        /*008a*/ 	.short	(.L_25 - .L_24)
.L_24:
        /*008c*/ 	.word	0x00000000
        /*0090*/ 	.short	0x0005
        /*0092*/ 	.short	0x0020
        /*0094*/ 	.byte	0x00, 0xf0, 0x11, 0x00


	//----- nvinfo : EIATTR_KPARAM_INFO
	.align		4
.L_25:
        /*0098*/ 	.byte	0x04, 0x17
        /*009a*/ 	.short	(.L_27 - .L_26)
.L_26:
        /*009c*/ 	.word	0x00000000
        /*00a0*/ 	.short	0x0004
        /*00a2*/ 	.short	0x001c
        /*00a4*/ 	.byte	0x00, 0xf0, 0x11, 0x00


	//----- nvinfo : EIATTR_KPARAM_INFO
	.align		4
.L_27:
        /*00a8*/ 	.byte	0x04, 0x17
        /*00aa*/ 	.short	(.L_29 - .L_28)
.L_28:
        /*00ac*/ 	.word	0x00000000
        /*00b0*/ 	.short	0x0003
        /*00b2*/ 	.short	0x0018
        /*00b4*/ 	.byte	0x00, 0xf0, 0x11, 0x00


	//----- nvinfo : EIATTR_KPARAM_INFO
	.align		4
.L_29:
        /*00b8*/ 	.byte	0x04, 0x17
        /*00ba*/ 	.short	(.L_31 - .L_30)
.L_30:
        /*00bc*/ 	.word	0x00000000
        /*00c0*/ 	.short	0x0002
        /*00c2*/ 	.short	0x0010
        /*00c4*/ 	.byte	0x00, 0xf4, 0x21, 0x00


	//----- nvinfo : EIATTR_KPARAM_INFO
	.align		4
.L_31:
        /*00c8*/ 	.byte	0x04, 0x17
        /*00ca*/ 	.short	(.L_33 - .L_32)
.L_32:
        /*00cc*/ 	.word	0x00000000
        /*00d0*/ 	.short	0x0001
        /*00d2*/ 	.short	0x0008
        /*00d4*/ 	.byte	0x00, 0xf4, 0x21, 0x00


	//----- nvinfo : EIATTR_KPARAM_INFO
	.align		4
.L_33:
        /*00d8*/ 	.byte	0x04, 0x17
        /*00da*/ 	.short	(.L_35 - .L_34)
.L_34:
        /*00dc*/ 	.word	0x00000000
        /*00e0*/ 	.short	0x0000
        /*00e2*/ 	.short	0x0000
        /*00e4*/ 	.byte	0x00, 0xf4, 0x21, 0x00


	//----- nvinfo : EIATTR_SPARSE_MMA_MASK
	.align		4
.L_35:
        /*00e8*/ 	.byte	0x03, 0x50
        /*00ea*/ 	.short	0x0000


	//----- nvinfo : EIATTR_MAXREG_COUNT
	.align		4
        /*00ec*/ 	.byte	0x03, 0x1b
        /*00ee*/ 	.short	0x00ff


	//----- nvinfo : EIATTR_NUM_BARRIERS
	.align		4
        /*00f0*/ 	.byte	0x02, 0x4c
        /*00f2*/ 	.byte	0x01
	.zero		1


	//----- nvinfo : EIATTR_VRC_CTA_INIT_COUNT
	.align		4
        /*00f4*/ 	.byte	0x02, 0x4a
	.zero		1
	.zero		1


	//----- nvinfo : EIATTR_EXIT_INSTR_OFFSETS
	.align		4
        /*00f8*/ 	.byte	0x04, 0x1c
        /*00fa*/ 	.short	(.L_37 - .L_36)


	//   ....[0]....
.L_36:
        /*00fc*/ 	.word	0x00005770


	//   ....[1]....
        /*0100*/ 	.word	0x000057a0


	//----- nvinfo : EIATTR_REQNTID
	.align		4
.L_37:
        /*0104*/ 	.byte	0x04, 0x10
        /*0106*/ 	.short	(.L_39 - .L_38)
.L_38:
        /*0108*/ 	.word	0x00000080
        /*010c*/ 	.word	0x00000001
        /*0110*/ 	.word	0x00000001


	//----- nvinfo : EIATTR_CBANK_PARAM_SIZE
	.align		4
.L_39:
        /*0114*/ 	.byte	0x03, 0x19
        /*0116*/ 	.short	0x0050


	//----- nvinfo : EIATTR_PARAM_CBANK
	.align		4
        /*0118*/ 	.byte	0x04, 0x0a
        /*011a*/ 	.short	(.L_41 - .L_40)
	.align		4
.L_40:
        /*011c*/ 	.word	index@(.nv.constant0.matmul_kernel)
        /*0120*/ 	.short	0x0380
        /*0122*/ 	.short	0x0050


	//----- nvinfo : EIATTR_SW_WAR
	.align		4
.L_41:
        /*0124*/ 	.byte	0x04, 0x36
        /*0126*/ 	.short	(.L_43 - .L_42)
.L_42:
        /*0128*/ 	.word	0x00000008
.L_43:


//--------------------- .nv.compat                --------------------------
	.section	.nv.compat,"",@"SHT_CUDA_COMPAT_INFO"
	.align	4
        /*0000*/ 	.byte	0x02, 0x02, 0x01, 0x00, 0x02, 0x05, 0x05, 0x00, 0x02, 0x03, 0x00, 0x00, 0x02, 0x06, 0x01, 0x00


//--------------------- .nv.callgraph             --------------------------
	.section	.nv.callgraph,"",@"SHT_CUDA_CALLGRAPH"
	.align	4
	.sectionentsize	8
	.align		4
        /*0000*/ 	.word	0x00000000
	.align		4
        /*0004*/ 	.word	0xffffffff
	.align		4
        /*0008*/ 	.word	0x00000000
	.align		4
        /*000c*/ 	.word	0xfffffffe
	.align		4
        /*0010*/ 	.word	0x00000000
	.align		4
        /*0014*/ 	.word	0xfffffffd
	.align		4
        /*0018*/ 	.word	0x00000000
	.align		4
        /*001c*/ 	.word	0xfffffffc


//--------------------- .text.matmul_kernel       --------------------------
	.section	.text.matmul_kernel,"ax",@progbits
	.align	128
        .global         matmul_kernel
        .type           matmul_kernel,@function
        .size           matmul_kernel,(.L_x_3 - matmul_kernel)
        .other          matmul_kernel,@"STO_CUDA_ENTRY STV_DEFAULT"
matmul_kernel:
.text.matmul_kernel:
[----:B------:R-:W0:Y:S08]  /*0000*/  LDC R1, c[0x0][0x37c] ;  /* 0x0000df00ff017b82 */ /* 0x000e300000000800 */
[----:B------:R-:W1:Y:S01]  /*0010*/  LDC.64 R32, c[0x0][0x398] ;  /* 0x0000e600ff207b82 */ /* 0x000e620000000a00 */
[----:B------:R-:W2:Y:S01]  /*0020*/  S2R R5, SR_CTAID.X ;  /* 0x0000000000057919 */ /* 0x000ea20000002500 */
[----:B------:R-:W3:Y:S01]  /*0030*/  LDCU.64 UR12, c[0x0][0x358] ;  /* 0x00006b00ff0c77ac */ /* 0x000ee20008000a00 */
[----:B------:R-:W4:Y:S01]  /*0040*/  S2R R226, SR_TID.X ;  /* 0x0000000000e27919 */ /* 0x000f220000002100 */
[----:B-1----:R-:W-:-:S05]  /*0050*/  VIADD R0, R33, 0x1f ;  /* 0x0000001f21007836 */ /* 0x002fca0000000000 */
[----:B------:R-:W-:-:S04]  /*0060*/  SHF.R.S32.HI R3, RZ, 0x1f, R0 ;  /* 0x0000001fff037819 */ /* 0x000fc80000011400 */
[----:B------:R-:W-:Y:S02]  /*0070*/  LEA.HI R3, R3, R0, RZ, 0x5 ;  /* 0x0000000003037211 */ /* 0x000fe400078f28ff */
[----:B--2---:R-:W-:Y:S02]  /*0080*/  IABS R8, R5 ;  /* 0x0000000500087213 */ /* 0x004fe40000000000 */
[----:B------:R-:W-:Y:S02]  /*0090*/  SHF.R.S32.HI R3, RZ, 0x5, R3 ;  /* 0x00000005ff037819 */ /* 0x000fe40000011403 */
[----:B----4-:R-:W-:-:S03]  /*00a0*/  LOP3.LUT R227, R226, 0xf, RZ, 0xc0, !PT ;  /* 0x0000000fe2e37812 */ /* 0x010fc600078ec0ff */
[----:B------:R-:W-:-:S05]  /*00b0*/  IMAD.SHL.U32 R4, R3, 0x8, RZ ;  /* 0x0000000803047824 */ /* 0x000fca00078e00ff */
[-C--:B------:R-:W-:Y:S02]  /*00c0*/  IABS R7, R4.reuse ;  /* 0x0000000400077213 */ /* 0x080fe40000000000 */
[----:B------:R-:W-:Y:S02]  /*00d0*/  IABS R10, R4 ;  /* 0x00000004000a7213 */ /* 0x000fe40000000000 */
[----:B------:R-:W1:Y:S08]  /*00e0*/  I2F.RP R0, R7 ;  /* 0x0000000700007306 */ /* 0x000e700000209400 */
[----:B-1----:R-:W1:Y:S02]  /*00f0*/  MUFU.RCP R0, R0 ;  /* 0x0000000000007308 */ /* 0x002e640000001000 */
[----:B-1----:R-:W-:-:S02]  /*0100*/  VIADD R2, R0, 0xffffffe ;  /* 0x0ffffffe00027836 */ /* 0x002fc40000000000 */
[----:B------:R-:W-:-:S04]  /*0110*/  IMAD.MOV R0, RZ, RZ, -R10 ;  /* 0x000000ffff007224 */ /* 0x000fc800078e0a0a */
[----:B------:R1:W2:Y:S02]  /*0120*/  F2I.FTZ.U32.TRUNC.NTZ R3, R2 ;  /* 0x0000000200037305 */ /* 0x0002a4000021f000 */
[----:B-1----:R-:W-:Y:S02]  /*0130*/  IMAD.MOV.U32 R2, RZ, RZ, RZ ;  /* 0x000000ffff027224 */ /* 0x002fe400078e00ff */
[----:B--2---:R-:W-:-:S04]  /*0140*/  IMAD.MOV R6, RZ, RZ, -R3 ;  /* 0x000000ffff067224 */ /* 0x004fc800078e0a03 */
[----:B------:R-:W-:Y:S02]  /*0150*/  IMAD R9, R6, R7, RZ ;  /* 0x0000000706097224 */ /* 0x000fe400078e02ff */
[----:B------:R-:W-:Y:S02]  /*0160*/  IMAD.MOV.U32 R6, RZ, RZ, R8 ;  /* 0x000000ffff067224 */ /* 0x000fe400078e0008 */
[----:B------:R-:W-:-:S06]  /*0170*/  IMAD.HI.U32 R3, R3, R9, R2 ;  /* 0x0000000903037227 */ /* 0x000fcc00078e0002 */
[----:B------:R-:W-:-:S04]  /*0180*/  IMAD.HI.U32 R3, R3, R6, RZ ;  /* 0x0000000603037227 */ /* 0x000fc800078e00ff */
[----:B------:R-:W-:-:S05]  /*0190*/  IMAD R0, R3, R0, R6 ;  /* 0x0000000003007224 */ /* 0x000fca00078e0206 */
[----:B------:R-:W-:-:S13]  /*01a0*/  ISETP.GT.U32.AND P1, PT, R7, R0, PT ;  /* 0x000000000700720c */ /* 0x000fda0003f24070 */
[----:B------:R-:W-:Y:S02]  /*01b0*/  @!P1 IMAD.IADD R0, R0, 0x1, -R7 ;  /* 0x0000000100009824 */ /* 0x000fe400078e0a07 */
[----:B------:R-:W-:Y:S01]  /*01c0*/  @!P1 VIADD R3, R3, 0x1 ;  /* 0x0000000103039836 */ /* 0x000fe20000000000 */
[----:B------:R-:W-:Y:S02]  /*01d0*/  ISETP.NE.AND P1, PT, R4, RZ, PT ;  /* 0x000000ff0400720c */ /* 0x000fe40003f25270 */
[----:B------:R-:W-:Y:S02]  /*01e0*/  ISETP.GE.U32.AND P0, PT, R0, R7, PT ;  /* 0x000000070000720c */ /* 0x000fe40003f06070 */
[----:B------:R-:W-:-:S04]  /*01f0*/  LOP3.LUT R0, R5, R4, RZ, 0x3c, !PT ;  /* 0x0000000405007212 */ /* 0x000fc800078e3cff */
[----:B------:R-:W-:Y:S01]  /*0200*/  ISETP.GE.AND P2, PT, R0, RZ, PT ;  /* 0x000000ff0000720c */ /* 0x000fe20003f46270 */
[----:B------:R-:W-:-:S06]  /*0210*/  VIADD R0, R32, 0xf ;  /* 0x0000000f20007836 */ /* 0x000fcc0000000000 */
[----:B------:R-:W-:-:S04]  /*0220*/  @P0 VIADD R3, R3, 0x1 ;  /* 0x0000000103030836 */ /* 0x000fc80000000000 */
[----:B------:R-:W-:Y:S01]  /*0230*/  IMAD.MOV.U32 R2, RZ, RZ, R3 ;  /* 0x000000ffff027224 */ /* 0x000fe200078e0003 */
[----:B------:R-:W-:-:S03]  /*0240*/  SHF.R.S32.HI R3, RZ, 0x1f, R0 ;  /* 0x0000001fff037819 */ /* 0x000fc60000011400 */
[----:B------:R-:W-:Y:S01]  /*0250*/  @!P2 IMAD.MOV R2, RZ, RZ, -R2 ;  /* 0x000000ffff02a224 */ /* 0x000fe200078e0a02 */
[----:B------:R-:W-:Y:S02]  /*0260*/  @!P1 LOP3.LUT R2, RZ, R4, RZ, 0x33, !PT ;  /* 0x00000004ff029212 */ /* 0x000fe400078e33ff */
[----:B------:R-:W-:-:S03]  /*0270*/  LEA.HI R3, R3, R0, RZ, 0x4 ;  /* 0x0000000003037211 */ /* 0x000fc600078f20ff */
[----:B------:R-:W-:Y:S02]  /*0280*/  IMAD.SHL.U32 R6, R2, 0x8, RZ ;  /* 0x0000000802067824 */ /* 0x000fe400078e00ff */
[----:B------:R-:W-:-:S03]  /*0290*/  IMAD.MOV R2, RZ, RZ, -R2 ;  /* 0x000000ffff027224 */ /* 0x000fc600078e0a02 */
[----:B------:R-:W-:Y:S01]  /*02a0*/  LEA.HI.SX32 R3, R3, -R6, 0x1c ;  /* 0x8000000603037211 */ /* 0x000fe200078fe2ff */
[----:B------:R-:W-:-:S03]  /*02b0*/  IMAD R4, R4, R2, R5 ;  /* 0x0000000204047224 */ /* 0x000fc600078e0205 */
[----:B------:R-:W-:Y:S02]  /*02c0*/  VIMNMX R11, PT, PT, R3, 0x8, PT ;  /* 0x00000008030b7848 */ /* 0x000fe40003fe0100 */
[----:B------:R-:W-:Y:S02]  /*02d0*/  IABS R9, R4 ;  /* 0x0000000400097213 */ /* 0x000fe40000000000 */
[----:B------:R-:W-:-:S04]  /*02e0*/  IABS R7, R11 ;  /* 0x0000000b00077213 */ /* 0x000fc80000000000 */
[----:B------:R-:W1:Y:S08]  /*02f0*/  I2F.RP R0, R7 ;  /* 0x0000000700007306 */ /* 0x000e700000209400 */
[----:B-1----:R-:W1:Y:S02]  /*0300*/  MUFU.RCP R0, R0 ;  /* 0x0000000000007308 */ /* 0x002e640000001000 */
[----:B-1----:R-:W-:-:S06]  /*0310*/  VIADD R3, R0, 0xffffffe ;  /* 0x0ffffffe00037836 */ /* 0x002fcc0000000000 */
[----:B------:R-:W1:Y:S02]  /*0320*/  F2I.FTZ.U32.TRUNC.NTZ R3, R3 ;  /* 0x0000000300037305 */ /* 0x000e64000021f000 */
[----:B-1----:R-:W-:-:S04]  /*0330*/  IMAD.MOV R8, RZ, RZ, -R3 ;  /* 0x000000ffff087224 */ /* 0x002fc800078e0a03 */
[----:B------:R-:W-:Y:S01]  /*0340*/  IMAD.MOV.U32 R2, RZ, RZ, R8 ;  /* 0x000000ffff027224 */ /* 0x000fe200078e0008 */
[----:B------:R-:W-:-:S03]  /*0350*/  IABS R8, R11 ;  /* 0x0000000b00087213 */ /* 0x000fc60000000000 */
[----:B------:R-:W-:Y:S02]  /*0360*/  IMAD R5, R2, R7, RZ ;  /* 0x0000000702057224 */ /* 0x000fe400078e02ff */
[----:B------:R-:W-:Y:S02]  /*0370*/  IMAD.MOV.U32 R2, RZ, RZ, RZ ;  /* 0x000000ffff027224 */ /* 0x000fe400078e00ff */
[----:B------:R-:W-:Y:S02]  /*0380*/  IMAD.MOV R0, RZ, RZ, -R8 ;  /* 0x000000ffff007224 */ /* 0x000fe400078e0a08 */
[----:B------:R-:W-:Y:S02]  /*0390*/  IMAD.HI.U32 R2, R3, R5, R2 ;  /* 0x0000000503027227 */ /* 0x000fe400078e0002 */
[----:B------:R-:W1:Y:S04]  /*03a0*/  LDC R3, c[0x0][0x3a0] ;  /* 0x0000e800ff037b82 */ /* 0x000e680000000800 */
[----:B------:R-:W-:-:S04]  /*03b0*/  IMAD.HI.U32 R2, R2, R9, RZ ;  /* 0x0000000902027227 */ /* 0x000fc800078e00ff */
[----:B------:R-:W-:-:S05]  /*03c0*/  IMAD R0, R2, R0, R9 ;  /* 0x0000000002007224 */ /* 0x000fca00078e0209 */
[----:B------:R-:W-:Y:S01]  /*03d0*/  ISETP.GT.U32.AND P1, PT, R7, R0, PT ;  /* 0x000000000700720c */ /* 0x000fe20003f24070 */
[----:B-1----:R-:W-:-:S12]  /*03e0*/  VIADD R3, R3, 0xff ;  /* 0x000000ff03037836 */ /* 0x002fd80000000000 */
[----:B------:R-:W-:Y:S02]  /*03f0*/  @!P1 IMAD.IADD R0, R0, 0x1, -R7 ;  /* 0x0000000100009824 */ /* 0x000fe400078e0a07 */
[----:B------:R-:W-:Y:S01]  /*0400*/  @!P1 VIADD R2, R2, 0x1 ;  /* 0x0000000102029836 */ /* 0x000fe20000000000 */
[----:B------:R-:W-:Y:S02]  /*0410*/  ISETP.NE.AND P1, PT, R11, RZ, PT ;  /* 0x000000ff0b00720c */ /* 0x000fe40003f25270 */
[----:B------:R-:W-:Y:S02]  /*0420*/  ISETP.GE.U32.AND P0, PT, R0, R7, PT ;  /* 0x000000070000720c */ /* 0x000fe40003f06070 */
[----:B------:R-:W-:-:S04]  /*0430*/  LOP3.LUT R0, R4, R11, RZ, 0x3c, !PT ;  /* 0x0000000b04007212 */ /* 0x000fc800078e3cff */
[----:B------:R-:W-:-:S07]  /*0440*/  ISETP.GE.AND P2, PT, R0, RZ, PT ;  /* 0x000000ff0000720c */ /* 0x000fce0003f46270 */
[----:B------:R-:W-:Y:S01]  /*0450*/  @P0 VIADD R2, R2, 0x1 ;  /* 0x0000000102020836 */ /* 0x000fe20000000000 */
[----:B------:R-:W-:-:S03]  /*0460*/  ISETP.GT.AND P0, PT, R3, 0xff, PT ;  /* 0x000000ff0300780c */ /* 0x000fc60003f04270 */
[----:B------:R-:W-:Y:S01]  /*0470*/  IMAD.MOV.U32 R154, RZ, RZ, R2 ;  /* 0x000000ffff9a7224 */ /* 0x000fe200078e0002 */
[----:B------:R-:W-:-:S03]  /*0480*/  SHF.R.U32.HI R2, RZ, 0x4, R226 ;  /* 0x00000004ff027819 */ /* 0x000fc600000116e2 */
[----:B------:R-:W-:Y:S01]  /*0490*/  @!P2 IMAD.MOV R154, RZ, RZ, -R154 ;  /* 0x000000ffff9aa224 */ /* 0x000fe200078e0a9a */
[----:B------:R-:W-:-:S05]  /*04a0*/  @!P1 LOP3.LUT R154, RZ, R11, RZ, 0x33, !PT ;  /* 0x0000000bff9a9212 */ /* 0x000fca00078e33ff */
[----:B------:R-:W-:Y:S01]  /*04b0*/  IMAD.MOV R0, RZ, RZ, -R154 ;  /* 0x000000ffff007224 */ /* 0x000fe200078e0a9a */
[----:B------:R-:W-:Y:S01]  /*04c0*/  @!P0 PRMT R132, RZ, 0x7610, R132 ;  /* 0x00007610ff848816 */ /* 0x000fe20000000084 */
[C---:B------:R-:W-:Y:S01]  /*04d0*/  @!P0 IMAD.SHL.U32 R228, R226.reuse, 0x20, RZ ;  /* 0x00000020e2e48824 */ /* 0x040fe200078e00ff */
[----:B------:R-:W-:Y:S01]  /*04e0*/  @!P0 PRMT R134, RZ, 0x7610, R134 ;  /* 0x00007610ff868816 */ /* 0x000fe20000000086 */
[----:B------:R-:W-:Y:S01]  /*04f0*/  IMAD R0, R11, R0, R4 ;  /* 0x000000000b007224 */ /* 0x000fe200078e0204 */
[----:B------:R-:W-:Y:S01]  /*0500*/  SHF.R.U32.HI R4, RZ, 0x4, R226 ;  /* 0x00000004ff047819 */ /* 0x000fe200000116e2 */
[----:B------:R-:W-:Y:S01]  /*0510*/  @!P0 IMAD.SHL.U32 R247, R226, 0x2, RZ ;  /* 0x00000002e2f78824 */ /* 0x000fe200078e00ff */
[----:B------:R-:W-:Y:S01]  /*0520*/  @!P0 PRMT R132, R132, 0x5410, RZ ;  /* 0x0000541084848816 */ /* 0x000fe200000000ff */
[----:B------:R-:W-:Y:S01]  /*0530*/  IMAD.IADD R0, R6, 0x1, R0 ;  /* 0x0000000106007824 */ /* 0x000fe200078e0200 */
[----:B------:R-:W-:Y:S01]  /*0540*/  @!P0 PRMT R134, R134, 0x5410, RZ ;  /* 0x0000541086868816 */ /* 0x000fe200000000ff */
[----:B------:R-:W-:Y:S01]  /*0550*/  IMAD.SHL.U32 R154, R154, 0x20, RZ ;  /* 0x000000209a9a7824 */ /* 0x000fe200078e00ff */
[----:B------:R-:W-:Y:S01]  /*0560*/  @!P0 LOP3.LUT R246, R228, 0x60, RZ, 0xc0, !PT ;  /* 0x00000060e4f68812 */ /* 0x000fe200078ec0ff */
[----:B------:R-:W-:Y:S01]  /*0570*/  IMAD R227, R0, 0x10, R227 ;  /* 0x0000001000e37824 */ /* 0x000fe200078e02e3 */
[----:B------:R-:W-:Y:S01]  /*0580*/  SGXT.U32 R0, R4, 0x3 ;  /* 0x000000030400781a */ /* 0x000fe20000000000 */
[----:B0--3--:R-:W-:Y:S06]  /*0590*/  @!P0 BRA `(.L_x_0) ;  /* 0x0000004c00948947 */ /* 0x009fec0003800000 */
[----:B------:R-:W-:Y:S01]  /*05a0*/  IABS R14, R32 ;  /* 0x00000020000e7213 */ /* 0x000fe20000000000 */
[C---:B------:R-:W-:Y:S01]  /*05b0*/  VIADD R13, R154.reuse, 0x19 ;  /* 0x000000199a0d7836 */ /* 0x040fe20000000000 */
[----:B------:R-:W-:Y:S01]  /*05c0*/  IABS R41, R33 ;  /* 0x0000002100297213 */ /* 0x000fe20000000000 */
[C---:B------:R-:W-:Y:S01]  /*05d0*/  VIADD R15, R154.reuse, 0x18 ;  /* 0x000000189a0f7836 */ /* 0x040fe20000000000 */
[----:B------:R-:W0:Y:S01]  /*05e0*/  I2F.RP R9, R14 ;  /* 0x0000000e00097306 */ /* 0x000e220000209400 */
[----:B------:R-:W-:Y:S01]  /*05f0*/  ISETP.GE.AND P1, PT, R227, RZ, PT ;  /* 0x000000ffe300720c */ /* 0x000fe20003f26270 */
[C---:B------:R-:W-:Y:S01]  /*0600*/  VIADD R17, R154.reuse, 0x17 ;  /* 0x000000179a117836 */ /* 0x040fe20000000000 */
[----:B------:R-:W-:Y:S01]  /*0610*/  IABS R46, R154 ;  /* 0x0000009a002e7213 */ /* 0x000fe20000000000 */
[C---:B------:R-:W-:Y:S01]  /*0620*/  VIADD R19, R154.reuse, 0x16 ;  /* 0x000000169a137836 */ /* 0x040fe20000000000 */
[----:B------:R-:W-:Y:S01]  /*0630*/  IABS R18, R15 ;  /* 0x0000000f00127213 */ /* 0x000fe20000000000 */
[C---:B------:R-:W-:Y:S01]  /*0640*/  VIADD R27, R154.reuse, 0x14 ;  /* 0x000000149a1b7836 */ /* 0x040fe20000000000 */
[----:B------:R-:W1:Y:S01]  /*0650*/  LDCU UR6, c[0x0][0x3ac] ;  /* 0x00007580ff0677ac */ /* 0x000e620008000800 */
[----:B------:R-:W2:Y:S01]  /*0660*/  I2F.RP R8, R41 ;  /* 0x0000002900087306 */ /* 0x000ea20000209400 */
[C---:B------:R-:W-:Y:S01]  /*0670*/  VIADD R31, R154.reuse, 0x12 ;  /* 0x000000129a1f7836 */ /* 0x040fe20000000000 */
[----:B------:R-:W3:Y:S01]  /*0680*/  LDC R248, c[0x0][0x3a8] ;  /* 0x0000ea00fff87b82 */ /* 0x000ee20000000800 */
[C---:B------:R-:W-:Y:S01]  /*0690*/  VIADD R29, R154.reuse, 0x13 ;  /* 0x000000139a1d7836 */ /* 0x040fe20000000000 */
[----:B------:R-:W-:Y:S01]  /*06a0*/  IABS R24, R27 ;  /* 0x0000001b00187213 */ /* 0x000fe20000000000 */
[C---:B------:R-:W-:Y:S01]  /*06b0*/  VIADD R37, R154.reuse, 0xf ;  /* 0x0000000f9a257836 */ /* 0x040fe20000000000 */
[----:B------:R-:W-:Y:S01]  /*06c0*/  IABS R28, R31 ;  /* 0x0000001f001c7213 */ /* 0x000fe20000000000 */
[C---:B------:R-:W-:Y:S01]  /*06d0*/  VIADD R35, R154.reuse, 0x10 ;  /* 0x000000109a237836 */ /* 0x040fe20000000000 */
[----:B0-----:R-:W0:Y:S01]  /*06e0*/  MUFU.RCP R9, R9 ;  /* 0x0000000900097308 */ /* 0x001e220000001000 */
[----:B------:R-:W-:Y:S01]  /*06f0*/  IABS R26, R29 ;  /* 0x0000001d001a7213 */ /* 0x000fe20000000000 */
[C---:B------:R-:W-:Y:S01]  /*0700*/  VIADD R40, R154.reuse, 0xd ;  /* 0x0000000d9a287836 */ /* 0x040fe20000000000 */
[----:B------:R-:W4:Y:S01]  /*0710*/  LDCU UR5, c[0x0][0x3a4] ;  /* 0x00007480ff0577ac */ /* 0x000f220008000800 */
[----:B------:R-:W-:Y:S01]  /*0720*/  VIADD R39, R154, 0xe ;  /* 0x0000000e9a277836 */ /* 0x000fe20000000000 */
[----:B------:R-:W-:Y:S01]  /*0730*/  LOP3.LUT R231, R0, 0x88, RZ, 0xfc, !PT ;  /* 0x0000008800e77812 */ /* 0x000fe200078efcff */
[C---:B------:R-:W-:Y:S01]  /*0740*/  VIADD R45, R154.reuse, 0xc ;  /* 0x0000000c9a2d7836 */ /* 0x040fe20000000000 */
[----:B------:R-:W5:Y:S01]  /*0750*/  LDCU UR4, c[0x0][0x3b0] ;  /* 0x00007600ff0477ac */ /* 0x000f620008000800 */
[----:B--2---:R-:W2:Y:S01]  /*0760*/  MUFU.RCP R8, R8 ;  /* 0x0000000800087308 */ /* 0x004ea20000001000 */
[----:B------:R-:W-:Y:S01]  /*0770*/  VIADD R47, R154, 0xb ;  /* 0x0000000b9a2f7836 */ /* 0x000fe20000000000 */
[----:B------:R-:W-:Y:S01]  /*0780*/  LOP3.LUT R230, R0, 0x90, RZ, 0xfc, !PT ;  /* 0x0000009000e67812 */ /* 0x000fe200078efcff */
[C---:B------:R-:W-:Y:S01]  /*0790*/  VIADD R48, R154.reuse, 0xa ;  /* 0x0000000a9a307836 */ /* 0x040fe20000000000 */
[----:B------:R-:W1:Y:S01]  /*07a0*/  LDCU.64 UR8, c[0x0][0x380] ;  /* 0x00007000ff0877ac */ /* 0x000e620008000a00 */
[----:B------:R-:W-:Y:S01]  /*07b0*/  VIADD R49, R154, 0x9 ;  /* 0x000000099a317836 */ /* 0x000fe20000000000 */
[----:B------:R-:W-:Y:S01]  /*07c0*/  LOP3.LUT R229, R0, 0x98, RZ, 0xfc, !PT ;  /* 0x0000009800e57812 */ /* 0x000fe200078efcff */
[C---:B------:R-:W-:Y:S01]  /*07d0*/  VIADD R50, R154.reuse, 0x8 ;  /* 0x000000089a327836 */ /* 0x040fe20000000000 */
[----:B------:R-:W-:Y:S01]  /*07e0*/  IABS R34, R48 ;  /* 0x0000003000227213 */ /* 0x000fe20000000000 */
[----:B0-----:R-:W-:Y:S01]  /*07f0*/  VIADD R6, R9, 0xffffffe ;  /* 0x0ffffffe09067836 */ /* 0x001fe20000000000 */
[----:B------:R-:W-:Y:S01]  /*0800*/  IABS R9, R227 ;  /* 0x000000e300097213 */ /* 0x000fe20000000000 */
[C---:B------:R-:W-:Y:S01]  /*0810*/  VIADD R51, R154.reuse, 0x7 ;  /* 0x000000079a337836 */ /* 0x040fe20000000000 */
[----:B------:R-:W-:Y:S01]  /*0820*/  IABS R36, R49 ;  /* 0x0000003100247213 */ /* 0x000fe20000000000 */
[----:B------:R0:W1:Y:S01]  /*0830*/  F2I.FTZ.U32.TRUNC.NTZ R7, R6 ;  /* 0x0000000600077305 */ /* 0x000062000021f000 */
[----:B------:R-:W-:Y:S01]  /*0840*/  IABS R38, R50 ;  /* 0x0000003200267213 */ /* 0x000fe20000000000 */
[----:B------:R-:W-:Y:S01]  /*0850*/  VIADD R52, R154, 0x6 ;  /* 0x000000069a347836 */ /* 0x000fe20000000000 */
[----:B------:R-:W-:Y:S01]  /*0860*/  LOP3.LUT R234, R0, 0x68, RZ, 0xfc, !PT ;  /* 0x0000006800ea7812 */ /* 0x000fe200078efcff */
[----:B--2---:R-:W-:Y:S01]  /*0870*/  VIADD R4, R8, 0xffffffe ;  /* 0x0ffffffe08047836 */ /* 0x004fe20000000000 */
[----:B------:R-:W-:Y:S01]  /*0880*/  LOP3.LUT R233, R0, 0x70, RZ, 0xfc, !PT ;  /* 0x0000007000e97812 */ /* 0x000fe200078efcff */
[----:B------:R-:W-:Y:S01]  /*0890*/  VIADD R53, R154, 0x5 ;  /* 0x000000059a357836 */ /* 0x000fe20000000000 */
[C---:B------:R-:W-:Y:S01]  /*08a0*/  LOP3.LUT R232, R0.reuse, 0x80, RZ, 0xfc, !PT ;  /* 0x0000008000e87812 */ /* 0x040fe200078efcff */
[----:B------:R-:W2:Y:S01]  /*08b0*/  F2I.FTZ.U32.TRUNC.NTZ R5, R4 ;  /* 0x0000000400057305 */ /* 0x000ea2000021f000 */
[----:B0-----:R-:W-:Y:S01]  /*08c0*/  IMAD.MOV.U32 R6, RZ, RZ, RZ ;  /* 0x000000ffff067224 */ /* 0x001fe200078e00ff */
[----:B------:R-:W-:Y:S01]  /*08d0*/  LOP3.LUT R237, R0, 0x50, RZ, 0xfc, !PT ;  /* 0x0000005000ed7812 */ /* 0x000fe200078efcff */
[----:B------:R-:W-:Y:S01]  /*08e0*/  VIADD R55, R154, 0x3 ;  /* 0x000000039a377836 */ /* 0x000fe20000000000 */
[----:B------:R-:W-:Y:S01]  /*08f0*/  LOP3.LUT R236, R0, 0x58, RZ, 0xfc, !PT ;  /* 0x0000005800ec7812 */ /* 0x000fe200078efcff */
[----:B------:R-:W-:Y:S01]  /*0900*/  VIADD R57, R154, 0x1 ;  /* 0x000000019a397836 */ /* 0x000fe20000000000 */
[C---:B------:R-:W-:Y:S01]  /*0910*/  LOP3.LUT R235, R0.reuse, 0x60, RZ, 0xfc, !PT ;  /* 0x0000006000eb7812 */ /* 0x040fe200078efcff */
[--C-:B-1----:R-:W-:Y:S01]  /*0920*/  IMAD.MOV R11, RZ, RZ, -R7.reuse ;  /* 0x000000ffff0b7224 */ /* 0x102fe200078e0a07 */
[----:B------:R-:W-:Y:S01]  /*0930*/  LOP3.LUT R221, R0, 0xf0, RZ, 0xfc, !PT ;  /* 0x000000f000dd7812 */ /* 0x000fe200078efcff */
[----:B------:R-:W-:Y:S01]  /*0940*/  VIADD R54, R154, 0x4 ;  /* 0x000000049a367836 */ /* 0x000fe20000000000 */
[----:B------:R-:W-:Y:S01]  /*0950*/  IABS R44, R57 ;  /* 0x00000039002c7213 */ /* 0x000fe20000000000 */
[----:B------:R-:W-:Y:S01]  /*0960*/  IMAD R11, R11, R14, RZ ;  /* 0x0000000e0b0b7224 */ /* 0x000fe200078e02ff */
[----:B------:R-:W-:Y:S01]  /*0970*/  LOP3.LUT R220, R0, 0xe8, RZ, 0xfc, !PT ;  /* 0x000000e800dc7812 */ /* 0x000fe200078efcff */
[----:B------:R-:W-:Y:S01]  /*0980*/  VIADD R56, R154, 0x2 ;  /* 0x000000029a387836 */ /* 0x000fe20000000000 */
[C---:B------:R-:W-:Y:S01]  /*0990*/  LOP3.LUT R219, R0.reuse, 0xe0, RZ, 0xfc, !PT ;  /* 0x000000e000db7812 */ /* 0x040fe200078efcff */
[----:B------:R-:W-:Y:S01]  /*09a0*/  IMAD.HI.U32 R7, R7, R11, R6 ;  /* 0x0000000b07077227 */ /* 0x000fe200078e0006 */
[----:B------:R-:W-:-:S02]  /*09b0*/  LOP3.LUT R218, R0, 0xd8, RZ, 0xfc, !PT ;  /* 0x000000d800da7812 */ /* 0x000fc400078efcff */
[----:B------:R-:W-:Y:S02]  /*09c0*/  CS2R R132, SRZ ;  /* 0x0000000000847805 */ /* 0x000fe4000001ff00 */
[----:B------:R-:W-:Y:S01]  /*09d0*/  IABS R42, R56 ;  /* 0x00000038002a7213 */ /* 0x000fe20000000000 */
[----:B--2---:R-:W-:Y:S01]  /*09e0*/  IMAD.MOV R8, RZ, RZ, -R5 ;  /* 0x000000ffff087224 */ /* 0x004fe200078e0a05 */
[C---:B------:R-:W-:Y:S01]  /*09f0*/  LOP3.LUT R217, R0.reuse, 0xd0, RZ, 0xfc, !PT ;  /* 0x000000d000d97812 */ /* 0x040fe200078efcff */
[----:B------:R-:W-:Y:S01]  /*0a00*/  IMAD.HI.U32 R7, R7, R9, RZ ;  /* 0x0000000907077227 */ /* 0x000fe200078e00ff */
[C---:B------:R-:W-:Y:S02]  /*0a10*/  LOP3.LUT R216, R0.reuse, 0xc8, RZ, 0xfc, !PT ;  /* 0x000000c800d87812 */ /* 0x040fe400078efcff */
[----:B------:R-:W-:Y:S02]  /*0a20*/  CS2R R134, SRZ ;  /* 0x0000000000867805 */ /* 0x000fe4000001ff00 */
[C---:B------:R-:W-:Y:S01]  /*0a30*/  LOP3.LUT R215, R0.reuse, 0xc0, RZ, 0xfc, !PT ;  /* 0x000000c000d77812 */ /* 0x040fe200078efcff */
[----:B------:R-:W-:Y:S01]  /*0a40*/  IMAD.MOV R4, RZ, RZ, -R7 ;  /* 0x000000ffff047224 */ /* 0x000fe200078e0a07 */
[----:B------:R-:W-:Y:S01]  /*0a50*/  LOP3.LUT R214, R0, 0xb0, RZ, 0xfc, !PT ;  /* 0x000000b000d67812 */ /* 0x000fe200078efcff */
[----:B------:R-:W-:Y:S01]  /*0a60*/  VIADD R6, R154, 0x1f ;  /* 0x0000001f9a067836 */ /* 0x000fe20000000000 */
[----:B------:R-:W-:Y:S01]  /*0a70*/  LOP3.LUT R158, R0, 0xa8, RZ, 0xfc, !PT ;  /* 0x000000a8009e7812 */ /* 0x000fe200078efcff */
[----:B------:R-:W-:Y:S01]  /*0a80*/  IMAD R9, R14, R4, R9 ;  /* 0x000000040e097224 */ /* 0x000fe200078e0209 */
[----:B------:R-:W-:Y:S01]  /*0a90*/  LOP3.LUT R157, R0, 0xa0, RZ, 0xfc, !PT ;  /* 0x000000a0009d7812 */ /* 0x000fe200078efcff */
[----:B------:R-:W-:Y:S01]  /*0aa0*/  IMAD R7, R8, R41, RZ ;  /* 0x0000002908077224 */ /* 0x000fe200078e02ff */
[----:B------:R-:W-:Y:S01]  /*0ab0*/  IABS R8, R6 ;  /* 0x0000000600087213 */ /* 0x000fe20000000000 */
[----:B------:R-:W-:Y:S01]  /*0ac0*/  IMAD.MOV.U32 R4, RZ, RZ, RZ ;  /* 0x000000ffff047224 */ /* 0x000fe200078e00ff */
[----:B------:R-:W-:Y:S01]  /*0ad0*/  ISETP.GT.U32.AND P0, PT, R14, R9, PT ;  /* 0x000000090e00720c */ /* 0x000fe20003f04070 */
[----:B------:R-:W-:Y:S01]  /*0ae0*/  VIADD R11, R154, 0x1e ;  /* 0x0000001e9a0b7836 */ /* 0x000fe20000000000 */
[----:B------:R-:W-:Y:S01]  /*0af0*/  ISETP.GE.AND P3, PT, R6, RZ, PT ;  /* 0x000000ff0600720c */ /* 0x000fe20003f66270 */
[----:B------:R-:W-:Y:S01]  /*0b00*/  IMAD.HI.U32 R5, R5, R7, R4 ;  /* 0x0000000705057227 */ /* 0x000fe200078e0004 */
[----:B------:R-:W-:Y:S01]  /*0b10*/  LOP3.LUT R244, R0, 0x10, RZ, 0xfc, !PT ;  /* 0x0000001000f47812 */ /* 0x000fe200078efcff */
[----:B------:R-:W0:Y:S01]  /*0b20*/  LDCU UR10, c[0x0][0x3a0] ;  /* 0x00007400ff0a77ac */ /* 0x000e220008000800 */
[----:B------:R-:W-:Y:S01]  /*0b30*/  IABS R10, R11 ;  /* 0x0000000b000a7213 */ /* 0x000fe20000000000 */
[----:B------:R-:W-:Y:S01]  /*0b40*/  VIADD R222, R2, 0x38 ;  /* 0x0000003802de7836 */ /* 0x000fe20000000000 */
[----:B------:R-:W-:Y:S01]  /*0b50*/  ISETP.GE.AND P6, PT, R11, RZ, PT ;  /* 0x000000ff0b00720c */ /* 0x000fe20003fc6270 */
[----:B------:R-:W-:Y:S01]  /*0b60*/  IMAD.HI.U32 R4, R5, R8, RZ ;  /* 0x0000000805047227 */ /* 0x000fe200078e00ff */
[----:B------:R-:W-:-:S02]  /*0b70*/  LOP3.LUT R243, R0, 0x18, RZ, 0xfc, !PT ;  /* 0x0000001800f37812 */ /* 0x000fc400078efcff */
[C---:B------:R-:W-:Y:S01]  /*0b80*/  LOP3.LUT R242, R0.reuse, 0x20, RZ, 0xfc, !PT ;  /* 0x0000002000f27812 */ /* 0x040fe200078efcff */
[----:B------:R-:W-:Y:S01]  /*0b90*/  IMAD.MOV R4, RZ, RZ, -R4 ;  /* 0x000000ffff047224 */ /* 0x000fe200078e0a04 */
[C---:B------:R-:W-:Y:S01]  /*0ba0*/  LOP3.LUT R241, R0.reuse, 0x28, RZ, 0xfc, !PT ;  /* 0x0000002800f17812 */ /* 0x040fe200078efcff */
[----:B------:R-:W-:Y:S01]  /*0bb0*/  @!P0 IMAD.IADD R9, R9, 0x1, -R14 ;  /* 0x0000000109098824 */ /* 0x000fe200078e0a0e */
[C---:B------:R-:W-:Y:S01]  /*0bc0*/  LOP3.LUT R240, R0.reuse, 0x30, RZ, 0xfc, !PT ;  /* 0x0000003000f07812 */ /* 0x040fe200078efcff */
[----:B------:R-:W-:Y:S01]  /*0bd0*/  IMAD R7, R41, R4, R8 ;  /* 0x0000000429077224 */ /* 0x000fe200078e0208 */
[----:B------:R-:W-:Y:S01]  /*0be0*/  LOP3.LUT R239, R0, 0x40, RZ, 0xfc, !PT ;  /* 0x0000004000ef7812 */ /* 0x000fe200078efcff */
[----:B------:R-:W-:Y:S01]  /*0bf0*/  IMAD.HI.U32 R4, R5, R10, RZ ;  /* 0x0000000a05047227 */ /* 0x000fe200078e00ff */
[----:B------:R-:W-:Y:S02]  /*0c00*/  ISETP.GT.U32.AND P2, PT, R14, R9, PT ;  /* 0x000000090e00720c */ /* 0x000fe40003f44070 */
[C---:B------:R-:W-:Y:S01]  /*0c10*/  ISETP.GT.U32.AND P0, PT, R41.reuse, R7, PT ;  /* 0x000000072900720c */ /* 0x040fe20003f04070 */
[----:B------:R-:W-:Y:S01]  /*0c20*/  IMAD.MOV R4, RZ, RZ, -R4 ;  /* 0x000000ffff047224 */ /* 0x000fe200078e0a04 */
[----:B------:R-:W-:Y:S01]  /*0c30*/  LOP3.LUT R238, R0, 0x48, RZ, 0xfc, !PT ;  /* 0x0000004800ee7812 */ /* 0x000fe200078efcff */
[----:B------:R-:W-:Y:S01]  /*0c40*/  VIADD R8, R154, 0x1d ;  /* 0x0000001d9a087836 */ /* 0x000fe20000000000 */
[----:B------:R-:W-:Y:S01]  /*0c50*/  LOP3.LUT R245, R0, 0x8, RZ, 0xfc, !PT ;  /* 0x0000000800f57812 */ /* 0x000fe200078efcff */
[----:B------:R-:W-:-:S02]  /*0c60*/  IMAD R6, R41, R4, R10 ;  /* 0x0000000429067224 */ /* 0x000fc400078e020a */
[C---:B------:R-:W-:Y:S01]  /*0c70*/  VIADD R223, R2.reuse, 0x78 ;  /* 0x0000007802df7836 */ /* 0x040fe20000000000 */
[----:B------:R-:W-:Y:S01]  /*0c80*/  IABS R12, R8 ;  /* 0x00000008000c7213 */ /* 0x000fe20000000000 */
[----:B------:R-:W-:Y:S01]  /*0c90*/  VIADD R224, R2, 0xb8 ;  /* 0x000000b802e07836 */ /* 0x000fe20000000000 */
[----:B------:R-:W-:Y:S01]  /*0ca0*/  ISETP.GT.U32.AND P4, PT, R41, R6, PT ;  /* 0x000000062900720c */ /* 0x000fe20003f84070 */
[----:B------:R-:W-:Y:S01]  /*0cb0*/  @!P2 IMAD.IADD R9, R9, 0x1, -R14 ;  /* 0x000000010909a824 */ /* 0x000fe200078e0a0e */
[----:B------:R-:W-:Y:S01]  /*0cc0*/  ISETP.GE.AND P5, PT, R8, RZ, PT ;  /* 0x000000ff0800720c */ /* 0x000fe20003fa6270 */
[----:B------:R-:W-:Y:S01]  /*0cd0*/  @!P0 IMAD.IADD R7, R7, 0x1, -R41 ;  /* 0x0000000107078824 */ /* 0x000fe200078e0a29 */
[----:B------:R-:W-:Y:S01]  /*0ce0*/  ISETP.NE.AND P0, PT, R32, RZ, PT ;  /* 0x000000ff2000720c */ /* 0x000fe20003f05270 */
[----:B------:R-:W-:Y:S02]  /*0cf0*/  IMAD.MOV.U32 R4, RZ, RZ, R9 ;  /* 0x000000ffff047224 */ /* 0x000fe400078e0009 */
[----:B------:R-:W-:Y:S01]  /*0d00*/  VIADD R9, R154, 0x1c ;  /* 0x0000001c9a097836 */ /* 0x000fe20000000000 */
[----:B------:R-:W-:Y:S01]  /*0d10*/  ISETP.GT.U32.AND P2, PT, R41, R7, PT ;  /* 0x000000072900720c */ /* 0x000fe20003f44070 */
[----:B------:R-:W-:-:S03]  /*0d20*/  IMAD.HI.U32 R8, R5, R12, RZ ;  /* 0x0000000c05087227 */ /* 0x000fc600078e00ff */
[----:B------:R-:W-:Y:S01]  /*0d30*/  IABS R10, R9 ;  /* 0x00000009000a7213 */ /* 0x000fe20000000000 */
[----:B------:R-:W-:Y:S02]  /*0d40*/  IMAD.MOV R8, RZ, RZ, -R8 ;  /* 0x000000ffff087224 */ /* 0x000fe400078e0a08 */
[----:B------:R-:W-:Y:S01]  /*0d50*/  @!P1 IMAD.MOV R4, RZ, RZ, -R4 ;  /* 0x000000ffff049224 */ /* 0x000fe200078e0a04 */
[----:B------:R-:W-:Y:S01]  /*0d60*/  ISETP.GE.AND P1, PT, R9, RZ, PT ;  /* 0x000000ff0900720c */ /* 0x000fe20003f26270 */
[--C-:B------:R-:W-:Y:S01]  /*0d70*/  @!P4 IMAD.IADD R6, R6, 0x1, -R41.reuse ;  /* 0x000000010606c824 */ /* 0x100fe200078e0a29 */
[----:B------:R-:W-:Y:S01]  /*0d80*/  @!P0 LOP3.LUT R4, RZ, R32, RZ, 0x33, !PT ;  /* 0x00000020ff048212 */ /* 0x000fe200078e33ff */
[----:B------:R-:W-:Y:S02]  /*0d90*/  VIADD R9, R154, 0x1b ;  /* 0x0000001b9a097836 */ /* 0x000fe40000000000 */
[C---:B------:R-:W-:Y:S01]  /*0da0*/  IMAD R8, R41.reuse, R8, R12 ;  /* 0x0000000829087224 */ /* 0x040fe200078e020c */
[----:B------:R-:W-:Y:S01]  /*0db0*/  ISETP.GT.U32.AND P4, PT, R41, R6, PT ;  /* 0x000000062900720c */ /* 0x000fe20003f84070 */
[----:B------:R-:W-:Y:S01]  /*0dc0*/  IMAD.MOV.U32 R12, RZ, RZ, R10 ;  /* 0x000000ffff0c7224 */ /* 0x000fe200078e000a */
[----:B------:R-:W-:Y:S01]  /*0dd0*/  ISETP.GE.AND P0, PT, R9, RZ, PT ;  /* 0x000000ff0900720c */ /* 0x000fe20003f06270 */
[----:B------:R-:W-:Y:S01]  /*0de0*/  @!P2 IMAD.IADD R7, R7, 0x1, -R41 ;  /* 0x000000010707a824 */ /* 0x000fe200078e0a29 */
[----:B------:R-:W-:Y:S01]  /*0df0*/  IABS R14, R9 ;  /* 0x00000009000e7213 */ /* 0x000fe20000000000 */
[----:B------:R-:W-:Y:S01]  /*0e00*/  IMAD.HI.U32 R9, R5, R12, RZ ;  /* 0x0000000c05097227 */ /* 0x000fe200078e00ff */
[----:B------:R-:W-:-:S03]  /*0e10*/  ISETP.GT.U32.AND P2, PT, R41, R8, PT ;  /* 0x000000082900720c */ /* 0x000fc60003f44070 */
[----:B------:R-:W-:Y:S02]  /*0e20*/  IMAD.MOV R11, RZ, RZ, -R9 ;  /* 0x000000ffff0b7224 */ /* 0x000fe400078e0a09 */
[----:B------:R-:W-:-:S04]  /*0e30*/  IMAD.HI.U32 R9, R5, R14, RZ ;  /* 0x0000000e05097227 */ /* 0x000fc800078e00ff */
[----:B------:R-:W-:Y:S02]  /*0e40*/  VIADD R10, R154, 0x1a ;  /* 0x0000001a9a0a7836 */ /* 0x000fe40000000000 */
[----:B------:R-:W-:Y:S02]  /*0e50*/  IMAD.MOV R9, RZ, RZ, -R9 ;  /* 0x000000ffff097224 */ /* 0x000fe400078e0a09 */
[----:B------:R-:W-:Y:S01]  /*0e60*/  @!P3 IMAD.MOV R7, RZ, RZ, -R7 ;  /* 0x000000ffff07b224 */ /* 0x000fe200078e0a07 */
[----:B------:R-:W-:Y:S01]  /*0e70*/  ISETP.GE.AND P3, PT, R10, RZ, PT ;  /* 0x000000ff0a00720c */ /* 0x000fe20003f66270 */
[--C-:B------:R-:W-:Y:S01]  /*0e80*/  @!P4 IMAD.IADD R6, R6, 0x1, -R41.reuse ;  /* 0x000000010606c824 */ /* 0x100fe200078e0a29 */
[----:B------:R-:W-:Y:S01]  /*0e90*/  IABS R16, R10 ;  /* 0x0000000a00107213 */ /* 0x000fe20000000000 */
[C---:B------:R-:W-:Y:S02]  /*0ea0*/  IMAD R10, R41.reuse, R11, R12 ;  /* 0x0000000b290a7224 */ /* 0x040fe400078e020c */
[C---:B------:R-:W-:Y:S01]  /*0eb0*/  IMAD R12, R41.reuse, R9, R14 ;  /* 0x00000009290c7224 */ /* 0x040fe200078e020e */
[----:B------:R-:W-:Y:S01]  /*0ec0*/  IABS R14, R13 ;  /* 0x0000000d000e7213 */ /* 0x000fe20000000000 */
[----:B------:R-:W-:Y:S01]  /*0ed0*/  @!P2 IMAD.IADD R8, R8, 0x1, -R41 ;  /* 0x000000010808a824 */ /* 0x000fe200078e0a29 */
[----:B------:R-:W-:Y:S01]  /*0ee0*/  ISETP.GT.U32.AND P4, PT, R41, R10, PT ;  /* 0x0000000a2900720c */ /* 0x000fe20003f84070 */
[----:B------:R-:W-:-:S02]  /*0ef0*/  IMAD.MOV.U32 R9, RZ, RZ, R6 ;  /* 0x000000ffff097224 */ /* 0x000fc400078e0006 */
[----:B------:R-:W-:Y:S01]  /*0f00*/  IMAD.HI.U32 R11, R5, R16, RZ ;  /* 0x00000010050b7227 */ /* 0x000fe200078e00ff */
[----:B------:R-:W-:-:S03]  /*0f10*/  ISETP.GT.U32.AND P2, PT, R41, R8, PT ;  /* 0x000000082900720c */ /* 0x000fc60003f44070 */
[----:B------:R-:W-:Y:S01]  /*0f20*/  @!P6 IMAD.MOV R9, RZ, RZ, -R9 ;  /* 0x000000ffff09e224 */ /* 0x000fe200078e0a09 */
[C---:B------:R-:W-:Y:S01]  /*0f30*/  ISETP.GT.U32.AND P6, PT, R41.reuse, R12, PT ;  /* 0x0000000c2900720c */ /* 0x040fe20003fc4070 */
[----:B------:R-:W-:Y:S02]  /*0f40*/  IMAD.MOV R11, RZ, RZ, -R11 ;  /* 0x000000ffff0b7224 */ /* 0x000fe400078e0a0b */
[----:B------:R-:W-:Y:S02]  /*0f50*/  VIADD R32, R154, 0x11 ;  /* 0x000000119a207836 */ /* 0x000fe40000000000 */
[----:B------:R-:W-:Y:S01]  /*0f60*/  IMAD R6, R41, R11, R16 ;  /* 0x0000000b29067224 */ /* 0x000fe200078e0210 */
[----:B------:R-:W-:Y:S01]  /*0f70*/  IABS R16, R17 ;  /* 0x0000001100107213 */ /* 0x000fe20000000000 */
[--C-:B------:R-:W-:Y:S01]  /*0f80*/  @!P4 IMAD.IADD R10, R10, 0x1, -R41.reuse ;  /* 0x000000010a0ac824 */ /* 0x100fe200078e0a29 */
[----:B------:R-:W-:Y:S01]  /*0f90*/  IABS R30, R32 ;  /* 0x00000020001e7213 */ /* 0x000fe20000000000 */
[----:B------:R-:W-:Y:S01]  /*0fa0*/  @!P2 IMAD.IADD R8, R8, 0x1, -R41 ;  /* 0x000000010808a824 */ /* 0x000fe200078e0a29 */
[----:B------:R-:W-:Y:S01]  /*0fb0*/  ISETP.GE.AND P2, PT, R13, RZ, PT ;  /* 0x000000ff0d00720c */ /* 0x000fe20003f46270 */
[----:B------:R-:W-:Y:S01]  /*0fc0*/  IMAD.HI.U32 R13, R5, R18, RZ ;  /* 0x00000012050d7227 */ /* 0x000fe200078e00ff */
[----:B------:R-:W-:-:S03]  /*0fd0*/  ISETP.GT.U32.AND P4, PT, R41, R10, PT ;  /* 0x0000000a2900720c */ /* 0x000fc60003f84070 */
[----:B------:R-:W-:Y:S02]  /*0fe0*/  @!P6 IMAD.IADD R12, R12, 0x1, -R41 ;  /* 0x000000010c0ce824 */ /* 0x000fe400078e0a29 */
[----:B------:R-:W-:Y:S02]  /*0ff0*/  IMAD.MOV.U32 R11, RZ, RZ, R8 ;  /* 0x000000ffff0b7224 */ /* 0x000fe400078e0008 */
[----:B------:R-:W-:Y:S01]  /*1000*/  IMAD.HI.U32 R8, R5, R14, RZ ;  /* 0x0000000e05087227 */ /* 0x000fe200078e00ff */
[----:B------:R-:W-:-:S03]  /*1010*/  ISETP.GT.U32.AND P6, PT, R41, R12, PT ;  /* 0x0000000c2900720c */ /* 0x000fc60003fc4070 */
[----:B------:R-:W-:Y:S02]  /*1020*/  IMAD.MOV R8, RZ, RZ, -R8 ;  /* 0x000000ffff087224 */ /* 0x000fe400078e0a08 */
[----:B------:R-:W-:Y:S02]  /*1030*/  IMAD.MOV R13, RZ, RZ, -R13 ;  /* 0x000000ffff0d7224 */ /* 0x000fe400078e0a0d */
[C---:B------:R-:W-:Y:S02]  /*1040*/  IMAD R8, R41.reuse, R8, R14 ;  /* 0x0000000829087224 */ /* 0x040fe400078e020e */
[----:B------:R-:W-:Y:S01]  /*1050*/  IMAD R14, R41, R13, R18 ;  /* 0x0000000d290e7224 */ /* 0x000fe200078e0212 */
[----:B------:R-:W-:Y:S01]  /*1060*/  IABS R18, R19 ;  /* 0x0000001300127213 */ /* 0x000fe20000000000 */
[----:B------:R-:W-:-:S04]  /*1070*/  IMAD.HI.U32 R13, R5, R16, RZ ;  /* 0x00000010050d7227 */ /* 0x000fc800078e00ff */
[----:B------:R-:W-:Y:S01]  /*1080*/  @!P6 IMAD.IADD R12, R12, 0x1, -R41 ;  /* 0x000000010c0ce824 */ /* 0x000fe200078e0a29 */
[C---:B------:R-:W-:Y:S01]  /*1090*/  ISETP.GT.U32.AND P6, PT, R41.reuse, R14, PT ;  /* 0x0000000e2900720c */ /* 0x040fe20003fc4070 */
[----:B------:R-:W-:Y:S02]  /*10a0*/  IMAD.MOV R13, RZ, RZ, -R13 ;  /* 0x000000ffff0d7224 */ /* 0x000fe400078e0a0d */
[----:B------:R-:W-:Y:S01]  /*10b0*/  @!P5 IMAD.MOV R11, RZ, RZ, -R11 ;  /* 0x000000ffff0bd224 */ /* 0x000fe200078e0a0b */
[C---:B------:R-:W-:Y:S01]  /*10c0*/  ISETP.GT.U32.AND P5, PT, R41.reuse, R6, PT ;  /* 0x000000062900720c */ /* 0x040fe20003fa4070 */
[----:B------:R-:W-:Y:S01]  /*10d0*/  @!P4 IMAD.IADD R10, R10, 0x1, -R41 ;  /* 0x000000010a0ac824 */ /* 0x000fe200078e0a29 */
[C---:B------:R-:W-:Y:S01]  /*10e0*/  ISETP.GT.U32.AND P4, PT, R41.reuse, R8, PT ;  /* 0x000000082900720c */ /* 0x040fe20003f84070 */
[----:B------:R-:W-:Y:S02]  /*10f0*/  IMAD R16, R41, R13, R16 ;  /* 0x0000000d29107224 */ /* 0x000fe400078e0210 */
[----:B------:R-:W-:Y:S01]  /*1100*/  @!P1 IMAD.MOV R10, RZ, RZ, -R10 ;  /* 0x000000ffff0a9224 */ /* 0x000fe200078e0a0a */
[----:B------:R-:W-:Y:S01]  /*1110*/  ISETP.GE.AND P1, PT, R15, RZ, PT ;  /* 0x000000ff0f00720c */ /* 0x000fe20003f26270 */
[----:B------:R-:W-:-:S04]  /*1120*/  IMAD.HI.U32 R15, R5, R18, RZ ;  /* 0x00000012050f7227 */ /* 0x000fc800078e00ff */
[----:B------:R-:W-:Y:S02]  /*1130*/  @!P6 IMAD.IADD R14, R14, 0x1, -R41 ;  /* 0x000000010e0ee824 */ /* 0x000fe400078e0a29 */
[----:B------:R-:W-:Y:S02]  /*1140*/  IMAD.MOV R15, RZ, RZ, -R15 ;  /* 0x000000ffff0f7224 */ /* 0x000fe400078e0a0f */
[----:B------:R-:W-:Y:S01]  /*1150*/  @!P0 IMAD.MOV R12, RZ, RZ, -R12 ;  /* 0x000000ffff0c8224 */ /* 0x000fe200078e0a0c */
[----:B------:R-:W-:Y:S01]  /*1160*/  ISETP.GT.U32.AND P6, PT, R41, R14, PT ;  /* 0x0000000e2900720c */ /* 0x000fe20003fc4070 */
[--C-:B------:R-:W-:Y:S01]  /*1170*/  @!P5 IMAD.IADD R6, R6, 0x1, -R41.reuse ;  /* 0x000000010606d824 */ /* 0x100fe200078e0a29 */
[----:B------:R-:W-:Y:S01]  /*1180*/  ISETP.GE.AND P0, PT, R17, RZ, PT ;  /* 0x000000ff1100720c */ /* 0x000fe20003f06270 */
[----:B------:R-:W-:Y:S02]  /*1190*/  @!P4 IMAD.IADD R8, R8, 0x1, -R41 ;  /* 0x000000010808c824 */ /* 0x000fe400078e0a29 */
[C---:B------:R-:W-:Y:S01]  /*11a0*/  IMAD R17, R41.reuse, R15, R18 ;  /* 0x0000000f29117224 */ /* 0x040fe200078e0212 */
[C---:B------:R-:W-:Y:S01]  /*11b0*/  ISETP.GT.U32.AND P5, PT, R41.reuse, R6, PT ;  /* 0x000000062900720c */ /* 0x040fe20003fa4070 */
[----:B------:R-:W-:Y:S01]  /*11c0*/  VIADD R13, R154, 0x15 ;  /* 0x000000159a0d7836 */ /* 0x000fe20000000000 */
[----:B------:R-:W-:Y:S01]  /*11d0*/  ISETP.GT.U32.AND P4, PT, R41, R8, PT ;  /* 0x000000082900720c */ /* 0x000fe20003f84070 */
[----:B------:R-:W-:-:S03]  /*11e0*/  IMAD.HI.U32 R15, R5, R24, RZ ;  /* 0x00000018050f7227 */ /* 0x000fc600078e00ff */
[----:B------:R-:W-:Y:S01]  /*11f0*/  IABS R22, R13 ;  /* 0x0000000d00167213 */ /* 0x000fe20000000000 */
[----:B------:R-:W-:Y:S01]  /*1200*/  @!P6 IMAD.IADD R14, R14, 0x1, -R41 ;  /* 0x000000010e0ee824 */ /* 0x000fe200078e0a29 */
[----:B------:R-:W-:Y:S01]  /*1210*/  ISETP.GT.U32.AND P6, PT, R41, R16, PT ;  /* 0x000000102900720c */ /* 0x000fe20003fc4070 */
[----:B------:R-:W-:-:S04]  /*1220*/  IMAD.HI.U32 R18, R5, R26, RZ ;  /* 0x0000001a05127227 */ /* 0x000fc800078e00ff */
[--C-:B------:R-:W-:Y:S01]  /*1230*/  @!P5 IMAD.IADD R6, R6, 0x1, -R41.reuse ;  /* 0x000000010606d824 */ /* 0x100fe200078e0a29 */
[----:B------:R-:W-:Y:S01]  /*1240*/  ISETP.GE.AND P5, PT, R19, RZ, PT ;  /* 0x000000ff1300720c */ /* 0x000fe20003fa6270 */
[----:B------:R-:W-:Y:S01]  /*1250*/  @!P4 IMAD.IADD R8, R8, 0x1, -R41 ;  /* 0x000000010808c824 */ /* 0x000fe200078e0a29 */
[----:B------:R-:W-:Y:S01]  /*1260*/  ISETP.GE.AND P4, PT, R13, RZ, PT ;  /* 0x000000ff0d00720c */ /* 0x000fe20003f86270 */
[----:B------:R-:W-:-:S04]  /*1270*/  IMAD.HI.U32 R19, R5, R28, RZ ;  /* 0x0000001c05137227 */ /* 0x000fc800078e00ff */
[----:B------:R-:W-:Y:S01]  /*1280*/  @!P6 IMAD.IADD R16, R16, 0x1, -R41 ;  /* 0x000000011010e824 */ /* 0x000fe200078e0a29 */
[----:B------:R-:W-:Y:S01]  /*1290*/  ISETP.GT.U32.AND P6, PT, R41, R17, PT ;  /* 0x000000112900720c */ /* 0x000fe20003fc4070 */
[----:B------:R-:W-:-:S04]  /*12a0*/  IMAD.HI.U32 R13, R5, R22, RZ ;  /* 0x00000016050d7227 */ /* 0x000fc800078e00ff */
[----:B------:R-:W-:Y:S02]  /*12b0*/  IMAD.MOV R15, RZ, RZ, -R15 ;  /* 0x000000ffff0f7224 */ /* 0x000fe400078e0a0f */
[----:B------:R-:W-:-:S04]  /*12c0*/  IMAD.HI.U32 R20, R5, R30, RZ ;  /* 0x0000001e05147227 */ /* 0x000fc800078e00ff */
[----:B------:R-:W-:Y:S02]  /*12d0*/  IMAD.MOV R23, RZ, RZ, -R19 ;  /* 0x000000ffff177224 */ /* 0x000fe400078e0a13 */
[----:B------:R-:W-:Y:S01]  /*12e0*/  @!P6 IMAD.IADD R17, R17, 0x1, -R41 ;  /* 0x000000011111e824 */ /* 0x000fe200078e0a29 */
[C---:B------:R-:W-:Y:S01]  /*12f0*/  ISETP.GT.U32.AND P6, PT, R41.reuse, R16, PT ;  /* 0x000000102900720c */ /* 0x040fe20003fc4070 */
[----:B------:R-:W-:Y:S02]  /*1300*/  IMAD.MOV R13, RZ, RZ, -R13 ;  /* 0x000000ffff0d7224 */ /* 0x000fe400078e0a0d */
[----:B------:R-:W-:Y:S02]  /*1310*/  IMAD.MOV R21, RZ, RZ, -R18 ;  /* 0x000000ffff157224 */ /* 0x000fe400078e0a12 */
[----:B------:R-:W-:Y:S01]  /*1320*/  IMAD R19, R41, R15, R24 ;  /* 0x0000000f29137224 */ /* 0x000fe200078e0218 */
[----:B------:R-:W-:Y:S01]  /*1330*/  IABS R24, R35 ;  /* 0x0000002300187213 */ /* 0x000fe20000000000 */
[----:B------:R-:W-:-:S02]  /*1340*/  IMAD.MOV R25, RZ, RZ, -R20 ;  /* 0x000000ffff197224 */ /* 0x000fc400078e0a14 */
[C---:B------:R-:W-:Y:S02]  /*1350*/  IMAD R18, R41.reuse, R13, R22 ;  /* 0x0000000d29127224 */ /* 0x040fe400078e0216 */
[C---:B------:R-:W-:Y:S01]  /*1360*/  IMAD R20, R41.reuse, R21, R26 ;  /* 0x0000001529147224 */ /* 0x040fe200078e021a */
[----:B------:R-:W-:Y:S01]  /*1370*/  IABS R26, R37 ;  /* 0x00000025001a7213 */ /* 0x000fe20000000000 */
[----:B------:R-:W-:Y:S01]  /*1380*/  @!P1 IMAD.MOV R14, RZ, RZ, -R14 ;  /* 0x000000ffff0e9224 */ /* 0x000fe200078e0a0e */
[C---:B------:R-:W-:Y:S01]  /*1390*/  ISETP.GT.U32.AND P1, PT, R41.reuse, R19, PT ;  /* 0x000000132900720c */ /* 0x040fe20003f24070 */
[----:B------:R-:W-:Y:S02]  /*13a0*/  IMAD.MOV.U32 R13, RZ, RZ, R6 ;  /* 0x000000ffff0d7224 */ /* 0x000fe400078e0006 */
[----:B------:R-:W-:Y:S01]  /*13b0*/  @!P6 IMAD.IADD R16, R16, 0x1, -R41 ;  /* 0x000000011010e824 */ /* 0x000fe200078e0a29 */
[C---:B------:R-:W-:Y:S01]  /*13c0*/  ISETP.GT.U32.AND P6, PT, R41.reuse, R20, PT ;  /* 0x000000142900720c */ /* 0x040fe20003fc4070 */
[----:B------:R-:W-:Y:S01]  /*13d0*/  @!P3 IMAD.MOV R13, RZ, RZ, -R13 ;  /* 0x000000ffff0db224 */ /* 0x000fe200078e0a0d */
[----:B------:R-:W-:Y:S01]  /*13e0*/  ISETP.GT.U32.AND P3, PT, R41, R18, PT ;  /* 0x000000122900720c */ /* 0x000fe20003f64070 */
[----:B------:R-:W-:-:S02]  /*13f0*/  IMAD.MOV.U32 R15, RZ, RZ, R8 ;  /* 0x000000ffff0f7224 */ /* 0x000fc400078e0008 */
[----:B------:R-:W-:-:S04]  /*1400*/  IMAD.HI.U32 R8, R5, R26, RZ ;  /* 0x0000001a05087227 */ /* 0x000fc800078e00ff */
[----:B------:R-:W-:Y:S01]  /*1410*/  @!P2 IMAD.MOV R15, RZ, RZ, -R15 ;  /* 0x000000ffff0fa224 */ /* 0x000fe200078e0a0f */
[----:B------:R-:W-:Y:S01]  /*1420*/  ISETP.GT.U32.AND P2, PT, R41, R17, PT ;  /* 0x000000112900720c */ /* 0x000fe20003f44070 */
[--C-:B------:R-:W-:Y:S02]  /*1430*/  @!P1 IMAD.IADD R19, R19, 0x1, -R41.reuse ;  /* 0x0000000113139824 */ /* 0x100fe400078e0a29 */
[--C-:B------:R-:W-:Y:S02]  /*1440*/  @!P6 IMAD.IADD R20, R20, 0x1, -R41.reuse ;  /* 0x000000011414e824 */ /* 0x100fe400078e0a29 */
[----:B------:R-:W-:Y:S01]  /*1450*/  @!P3 IMAD.IADD R18, R18, 0x1, -R41 ;  /* 0x000000011212b824 */ /* 0x000fe200078e0a29 */
[C---:B------:R-:W-:Y:S01]  /*1460*/  ISETP.GT.U32.AND P6, PT, R41.reuse, R19, PT ;  /* 0x000000132900720c */ /* 0x040fe20003fc4070 */
[C---:B------:R-:W-:Y:S01]  /*1470*/  IMAD R21, R41.reuse, R23, R28 ;  /* 0x0000001729157224 */ /* 0x040fe200078e021c */
[----:B------:R-:W-:Y:S01]  /*1480*/  IABS R23, R40 ;  /* 0x0000002800177213 */ /* 0x000fe20000000000 */
[----:B------:R-:W-:Y:S01]  /*1490*/  IMAD.MOV R8, RZ, RZ, -R8 ;  /* 0x000000ffff087224 */ /* 0x000fe200078e0a08 */
[----:B------:R-:W-:Y:S01]  /*14a0*/  ISETP.GT.U32.AND P1, PT, R41, R18, PT ;  /* 0x000000122900720c */ /* 0x000fe20003f24070 */
[----:B------:R-:W-:Y:S01]  /*14b0*/  IMAD.HI.U32 R6, R5, R24, RZ ;  /* 0x0000001805067227 */ /* 0x000fe200078e00ff */
[----:B------:R-:W-:-:S03]  /*14c0*/  IABS R28, R39 ;  /* 0x00000027001c7213 */ /* 0x000fc60000000000 */
[----:B------:R-:W-:Y:S01]  /*14d0*/  IMAD R22, R41, R25, R30 ;  /* 0x0000001929167224 */ /* 0x000fe200078e021e */
[----:B------:R-:W-:Y:S01]  /*14e0*/  IABS R30, R45 ;  /* 0x0000002d001e7213 */ /* 0x000fe20000000000 */
[--C-:B------:R-:W-:Y:S01]  /*14f0*/  @!P2 IMAD.IADD R17, R17, 0x1, -R41.reuse ;  /* 0x000000011111a824 */ /* 0x100fe200078e0a29 */
[C---:B------:R-:W-:Y:S01]  /*1500*/  ISETP.GT.U32.AND P2, PT, R41.reuse, R21, PT ;  /* 0x000000152900720c */ /* 0x040fe20003f44070 */
[C---:B------:R-:W-:Y:S01]  /*1510*/  IMAD R8, R41.reuse, R8, R26 ;  /* 0x0000000829087224 */ /* 0x040fe200078e021a */
[----:B------:R-:W-:Y:S01]  /*1520*/  ISETP.GT.U32.AND P3, PT, R41, R22, PT ;  /* 0x000000162900720c */ /* 0x000fe20003f64070 */
[----:B------:R-:W-:Y:S02]  /*1530*/  IMAD.MOV R6, RZ, RZ, -R6 ;  /* 0x000000ffff067224 */ /* 0x000fe400078e0a06 */
[----:B------:R-:W-:Y:S01]  /*1540*/  @!P6 IMAD.IADD R19, R19, 0x1, -R41 ;  /* 0x000000011313e824 */ /* 0x000fe200078e0a29 */
[C---:B------:R-:W-:Y:S01]  /*1550*/  ISETP.GT.U32.AND P6, PT, R41.reuse, R8, PT ;  /* 0x000000082900720c */ /* 0x040fe20003fc4070 */
[----:B------:R-:W-:-:S02]  /*1560*/  IMAD R6, R41, R6, R24 ;  /* 0x0000000629067224 */ /* 0x000fc400078e0218 */
[----:B------:R-:W-:Y:S02]  /*1570*/  IMAD.MOV.U32 R26, RZ, RZ, R23 ;  /* 0x000000ffff1a7224 */ /* 0x000fe400078e0017 */
[----:B------:R-:W-:-:S04]  /*1580*/  IMAD.HI.U32 R23, R5, R28, RZ ;  /* 0x0000001c05177227 */ /* 0x000fc800078e00ff */
[----:B------:R-:W-:Y:S01]  /*1590*/  @!P1 IMAD.IADD R18, R18, 0x1, -R41 ;  /* 0x0000000112129824 */ /* 0x000fe200078e0a29 */
[----:B------:R-:W-:Y:S01]  /*15a0*/  ISETP.GT.U32.AND P1, PT, R41, R6, PT ;  /* 0x000000062900720c */ /* 0x000fe20003f24070 */
[----:B------:R-:W-:-:S04]  /*15b0*/  IMAD.HI.U32 R24, R5, R26, RZ ;  /* 0x0000001a05187227 */ /* 0x000fc800078e00ff */
[----:B------:R-:W-:Y:S02]  /*15c0*/  IMAD.MOV R23, RZ, RZ, -R23 ;  /* 0x000000ffff177224 */ /* 0x000fe400078e0a17 */
[--C-:B------:R-:W-:Y:S01]  /*15d0*/  @!P2 IMAD.IADD R21, R21, 0x1, -R41.reuse ;  /* 0x000000011515a824 */ /* 0x100fe200078e0a29 */
[C---:B------:R-:W-:Y:S01]  /*15e0*/  ISETP.GT.U32.AND P2, PT, R41.reuse, R20, PT ;  /* 0x000000142900720c */ /* 0x040fe20003f44070 */
[----:B------:R-:W-:Y:S02]  /*15f0*/  IMAD.MOV R25, RZ, RZ, -R24 ;  /* 0x000000ffff197224 */ /* 0x000fe400078e0a18 */
[C---:B------:R-:W-:Y:S02]  /*1600*/  IMAD R24, R41.reuse, R23, R28 ;  /* 0x0000001729187224 */ /* 0x040fe400078e021c */
[--C-:B------:R-:W-:Y:S02]  /*1610*/  @!P3 IMAD.IADD R22, R22, 0x1, -R41.reuse ;  /* 0x000000011616b824 */ /* 0x100fe400078e0a29 */
[----:B------:R-:W-:Y:S01]  /*1620*/  @!P0 IMAD.MOV R16, RZ, RZ, -R16 ;  /* 0x000000ffff108224 */ /* 0x000fe200078e0a10 */
[C---:B------:R-:W-:Y:S01]  /*1630*/  ISETP.GT.U32.AND P0, PT, R41.reuse, R21, PT ;  /* 0x000000152900720c */ /* 0x040fe20003f04070 */
[--C-:B------:R-:W-:Y:S01]  /*1640*/  @!P6 IMAD.IADD R8, R8, 0x1, -R41.reuse ;  /* 0x000000010808e824 */ /* 0x100fe200078e0a29 */
[C---:B------:R-:W-:Y:S01]  /*1650*/  ISETP.GT.U32.AND P6, PT, R41.reuse, R24, PT ;  /* 0x000000182900720c */ /* 0x040fe20003fc4070 */
[----:B------:R-:W-:Y:S01]  /*1660*/  @!P1 IMAD.IADD R6, R6, 0x1, -R41 ;  /* 0x0000000106069824 */ /* 0x000fe200078e0a29 */
[----:B------:R-:W-:Y:S01]  /*1670*/  ISETP.GT.U32.AND P3, PT, R41, R22, PT ;  /* 0x000000162900720c */ /* 0x000fe20003f64070 */
[----:B------:R-:W-:Y:S01]  /*1680*/  IMAD.HI.U32 R23, R5, R30, RZ ;  /* 0x0000001e05177227 */ /* 0x000fe200078e00ff */
[----:B------:R-:W-:-:S02]  /*1690*/  ISETP.GE.AND P1, PT, R32, RZ, PT ;  /* 0x000000ff2000720c */ /* 0x000fc40003f26270 */
[----:B------:R-:W-:Y:S01]  /*16a0*/  IABS R32, R47 ;  /* 0x0000002f00207213 */ /* 0x000fe20000000000 */
[----:B------:R-:W-:Y:S01]  /*16b0*/  @!P2 IMAD.IADD R20, R20, 0x1, -R41 ;  /* 0x000000011414a824 */ /* 0x000fe200078e0a29 */
[----:B------:R-:W-:Y:S01]  /*16c0*/  ISETP.GE.AND P2, PT, R27, RZ, PT ;  /* 0x000000ff1b00720c */ /* 0x000fe20003f46270 */
[C---:B------:R-:W-:Y:S02]  /*16d0*/  IMAD R26, R41.reuse, R25, R26 ;  /* 0x00000019291a7224 */ /* 0x040fe400078e021a */
[----:B------:R-:W-:Y:S01]  /*16e0*/  @!P4 IMAD.MOV R18, RZ, RZ, -R18 ;  /* 0x000000ffff12c224 */ /* 0x000fe200078e0a12 */
[----:B------:R-:W-:Y:S01]  /*16f0*/  ISETP.GT.U32.AND P4, PT, R41, R8, PT ;  /* 0x000000082900720c */ /* 0x000fe20003f84070 */
[----:B------:R-:W-:Y:S02]  /*1700*/  IMAD.MOV R27, RZ, RZ, -R23 ;  /* 0x000000ffff1b7224 */ /* 0x000fe400078e0a17 */
[----:B------:R-:W-:-:S04]  /*1710*/  IMAD.HI.U32 R23, R5, R32, RZ ;  /* 0x0000002005177227 */ /* 0x000fc800078e00ff */
[----:B------:R-:W-:-:S04]  /*1720*/  IMAD.HI.U32 R25, R5, R34, RZ ;  /* 0x0000002205197227 */ /* 0x000fc800078e00ff */
[--C-:B------:R-:W-:Y:S01]  /*1730*/  @!P0 IMAD.IADD R21, R21, 0x1, -R41.reuse ;  /* 0x0000000115158824 */ /* 0x100fe200078e0a29 */
[----:B------:R-:W-:Y:S01]  /*1740*/  ISETP.GE.AND P0, PT, R29, RZ, PT ;  /* 0x000000ff1d00720c */ /* 0x000fe20003f06270 */
[----:B------:R-:W-:Y:S01]  /*1750*/  @!P6 IMAD.IADD R24, R24, 0x1, -R41 ;  /* 0x000000011818e824 */ /* 0x000fe200078e0a29 */
[----:B------:R-:W-:Y:S01]  /*1760*/  ISETP.GT.U32.AND P6, PT, R41, R26, PT ;  /* 0x0000001a2900720c */ /* 0x000fe20003fc4070 */
[----:B------:R-:W-:-:S04]  /*1770*/  IMAD.HI.U32 R28, R5, R36, RZ ;  /* 0x00000024051c7227 */ /* 0x000fc800078e00ff */
[----:B------:R-:W-:-:S04]  /*1780*/  IMAD.HI.U32 R29, R5, R38, RZ ;  /* 0x00000026051d7227 */ /* 0x000fc800078e00ff */
[----:B------:R-:W-:Y:S02]  /*1790*/  IMAD.MOV R23, RZ, RZ, -R23 ;  /* 0x000000ffff177224 */ /* 0x000fe400078e0a17 */
[----:B------:R-:W-:Y:S02]  /*17a0*/  IMAD.MOV R25, RZ, RZ, -R25 ;  /* 0x000000ffff197224 */ /* 0x000fe400078e0a19 */
[----:B------:R-:W-:Y:S01]  /*17b0*/  @!P3 IMAD.IADD R22, R22, 0x1, -R41 ;  /* 0x000000011616b824 */ /* 0x000fe200078e0a29 */
[----:B------:R-:W-:Y:S01]  /*17c0*/  ISETP.GE.AND P3, PT, R31, RZ, PT ;  /* 0x000000ff1f00720c */ /* 0x000fe20003f66270 */
[----:B------:R-:W-:Y:S02]  /*17d0*/  IMAD R27, R41, R27, R30 ;  /* 0x0000001b291b7224 */ /* 0x000fe400078e021e */
[----:B------:R-:W-:Y:S02]  /*17e0*/  IMAD.MOV R30, RZ, RZ, -R28 ;  /* 0x000000ffff1e7224 */ /* 0x000fe400078e0a1c */
[----:B------:R-:W-:-:S02]  /*17f0*/  IMAD.MOV R31, RZ, RZ, -R29 ;  /* 0x000000ffff1f7224 */ /* 0x000fc400078e0a1d */
[C---:B------:R-:W-:Y:S01]  /*1800*/  IMAD R28, R41.reuse, R23, R32 ;  /* 0x00000017291c7224 */ /* 0x040fe200078e0220 */
[----:B------:R-:W-:Y:S01]  /*1810*/  IABS R32, R51 ;  /* 0x0000003300207213 */ /* 0x000fe20000000000 */
[----:B------:R-:W-:Y:S01]  /*1820*/  IMAD R29, R41, R25, R34 ;  /* 0x00000019291d7224 */ /* 0x000fe200078e0222 */
[----:B------:R-:W-:Y:S01]  /*1830*/  IABS R34, R52 ;  /* 0x0000003400227213 */ /* 0x000fe20000000000 */
[----:B------:R-:W-:Y:S02]  /*1840*/  @!P4 IMAD.IADD R8, R8, 0x1, -R41 ;  /* 0x000000010808c824 */ /* 0x000fe400078e0a29 */
[----:B------:R-:W-:Y:S01]  /*1850*/  IMAD.HI.U32 R23, R5, R32, RZ ;  /* 0x0000002005177227 */ /* 0x000fe200078e00ff */
[----:B------:R-:W-:-:S03]  /*1860*/  ISETP.GT.U32.AND P4, PT, R41, R29, PT ;  /* 0x0000001d2900720c */ /* 0x000fc60003f84070 */
[----:B------:R-:W-:Y:S01]  /*1870*/  @!P6 IMAD.IADD R26, R26, 0x1, -R41 ;  /* 0x000000011a1ae824 */ /* 0x000fe200078e0a29 */
[C---:B------:R-:W-:Y:S01]  /*1880*/  ISETP.GT.U32.AND P6, PT, R41.reuse, R27, PT ;  /* 0x0000001b2900720c */ /* 0x040fe20003fc4070 */
[----:B------:R-:W-:Y:S02]  /*1890*/  IMAD.MOV R25, RZ, RZ, -R23 ;  /* 0x000000ffff197224 */ /* 0x000fe400078e0a17 */
[----:B------:R-:W-:Y:S01]  /*18a0*/  @!P0 IMAD.MOV R20, RZ, RZ, -R20 ;  /* 0x000000ffff148224 */ /* 0x000fe200078e0a14 */
[C---:B------:R-:W-:Y:S01]  /*18b0*/  ISETP.GT.U32.AND P0, PT, R41.reuse, R26, PT ;  /* 0x0000001a2900720c */ /* 0x040fe20003f04070 */
[C---:B------:R-:W-:Y:S02]  /*18c0*/  IMAD R32, R41.reuse, R25, R32 ;  /* 0x0000001929207224 */ /* 0x040fe400078e0220 */
[----:B------:R-:W-:Y:S01]  /*18d0*/  @!P5 IMAD.MOV R17, RZ, RZ, -R17 ;  /* 0x000000ffff11d224 */ /* 0x000fe200078e0a11 */
[----:B------:R-:W-:Y:S01]  /*18e0*/  ISETP.GT.U32.AND P5, PT, R41, R6, PT ;  /* 0x000000062900720c */ /* 0x000fe20003fa4070 */
[----:B------:R-:W-:Y:S01]  /*18f0*/  @!P4 IMAD.IADD R29, R29, 0x1, -R41 ;  /* 0x000000011d1dc824 */ /* 0x000fe200078e0a29 */
[C---:B------:R-:W-:Y:S01]  /*1900*/  ISETP.GT.U32.AND P4, PT, R41.reuse, R32, PT ;  /* 0x000000202900720c */ /* 0x040fe20003f84070 */
[----:B------:R-:W-:Y:S01]  /*1910*/  @!P2 IMAD.MOV R19, RZ, RZ, -R19 ;  /* 0x000000ffff13a224 */ /* 0x000fe200078e0a13 */
[----:B------:R-:W-:Y:S01]  /*1920*/  ISETP.GT.U32.AND P2, PT, R41, R24, PT ;  /* 0x000000182900720c */ /* 0x000fe20003f44070 */
[----:B------:R-:W-:-:S04]  /*1930*/  IMAD.HI.U32 R23, R5, R34, RZ ;  /* 0x0000002205177227 */ /* 0x000fc800078e00ff */
[----:B------:R-:W-:Y:S01]  /*1940*/  IMAD R31, R41, R31, R38 ;  /* 0x0000001f291f7224 */ /* 0x000fe200078e0226 */
[----:B------:R-:W-:Y:S01]  /*1950*/  IABS R38, R54 ;  /* 0x0000003600267213 */ /* 0x000fe20000000000 */
[----:B------:R-:W-:Y:S02]  /*1960*/  @!P6 IMAD.IADD R27, R27, 0x1, -R41 ;  /* 0x000000011b1be824 */ /* 0x000fe400078e0a29 */
[----:B------:R-:W-:Y:S02]  /*1970*/  IMAD.MOV R23, RZ, RZ, -R23 ;  /* 0x000000ffff177224 */ /* 0x000fe400078e0a17 */
[--C-:B------:R-:W-:Y:S01]  /*1980*/  @!P0 IMAD.IADD R26, R26, 0x1, -R41.reuse ;  /* 0x000000011a1a8824 */ /* 0x100fe200078e0a29 */
[C---:B------:R-:W-:Y:S01]  /*1990*/  ISETP.GT.U32.AND P6, PT, R41.reuse, R27, PT ;  /* 0x0000001b2900720c */ /* 0x040fe20003fc4070 */
[C---:B------:R-:W-:Y:S01]  /*19a0*/  IMAD R30, R41.reuse, R30, R36 ;  /* 0x0000001e291e7224 */ /* 0x040fe200078e0224 */
[C---:B------:R-:W-:Y:S01]  /*19b0*/  ISETP.GT.U32.AND P0, PT, R41.reuse, R31, PT ;  /* 0x0000001f2900720c */ /* 0x040fe20003f04070 */
[C---:B------:R-:W-:Y:S01]  /*19c0*/  IMAD R34, R41.reuse, R23, R34 ;  /* 0x0000001729227224 */ /* 0x040fe200078e0222 */
[----:B------:R-:W-:Y:S01]  /*19d0*/  IABS R36, R53 ;  /* 0x0000003500247213 */ /* 0x000fe20000000000 */
[--C-:B------:R-:W-:Y:S01]  /*19e0*/  @!P5 IMAD.IADD R6, R6, 0x1, -R41.reuse ;  /* 0x000000010606d824 */ /* 0x100fe200078e0a29 */
[C---:B------:R-:W-:Y:S01]  /*19f0*/  ISETP.GT.U32.AND P5, PT, R41.reuse, R28, PT ;  /* 0x0000001c2900720c */ /* 0x040fe20003fa4070 */
[--C-:B------:R-:W-:Y:S01]  /*1a00*/  @!P4 IMAD.IADD R32, R32, 0x1, -R41.reuse ;  /* 0x000000012020c824 */ /* 0x100fe200078e0a29 */
[C---:B------:R-:W-:Y:S01]  /*1a10*/  ISETP.GT.U32.AND P4, PT, R41.reuse, R34, PT ;  /* 0x000000222900720c */ /* 0x040fe20003f84070 */
[----:B------:R-:W-:Y:S01]  /*1a20*/  @!P2 IMAD.IADD R24, R24, 0x1, -R41 ;  /* 0x000000011818a824 */ /* 0x000fe200078e0a29 */
[----:B------:R-:W-:Y:S01]  /*1a30*/  ISETP.GT.U32.AND P2, PT, R41, R30, PT ;  /* 0x0000001e2900720c */ /* 0x000fe20003f44070 */
[----:B------:R-:W-:-:S04]  /*1a40*/  IMAD.HI.U32 R25, R5, R36, RZ ;  /* 0x0000002405197227 */ /* 0x000fc800078e00ff */
[----:B------:R-:W-:Y:S02]  /*1a50*/  IMAD.MOV R25, RZ, RZ, -R25 ;  /* 0x000000ffff197224 */ /* 0x000fe400078e0a19 */
[--C-:B------:R-:W-:Y:S01]  /*1a60*/  @!P6 IMAD.IADD R27, R27, 0x1, -R41.reuse ;  /* 0x000000011b1be824 */ /* 0x100fe200078e0a29 */
[----:B------:R-:W-:Y:S01]  /*1a70*/  ISETP.GE.AND P6, PT, R35, RZ, PT ;  /* 0x000000ff2300720c */ /* 0x000fe20003fc6270 */
[--C-:B------:R-:W-:Y:S01]  /*1a80*/  @!P0 IMAD.IADD R31, R31, 0x1, -R41.reuse ;  /* 0x000000011f1f8824 */ /* 0x100fe200078e0a29 */
[----:B------:R-:W-:Y:S01]  /*1a90*/  ISETP.GE.AND P0, PT, R40, RZ, PT ;  /* 0x000000ff2800720c */ /* 0x000fe20003f06270 */
[----:B------:R-:W-:Y:S01]  /*1aa0*/  IMAD R35, R41, R25, R36 ;  /* 0x0000001929237224 */ /* 0x000fe200078e0224 */
[----:B------:R-:W-:Y:S01]  /*1ab0*/  IABS R40, R55 ;  /* 0x0000003700287213 */ /* 0x000fe20000000000 */
[--C-:B------:R-:W-:Y:S01]  /*1ac0*/  @!P5 IMAD.IADD R28, R28, 0x1, -R41.reuse ;  /* 0x000000011c1cd824 */ /* 0x100fe200078e0a29 */
[----:B------:R-:W-:Y:S01]  /*1ad0*/  ISETP.GE.AND P5, PT, R37, RZ, PT ;  /* 0x000000ff2500720c */ /* 0x000fe20003fa6270 */
[----:B------:R-:W-:Y:S01]  /*1ae0*/  @!P4 IMAD.IADD R34, R34, 0x1, -R41 ;  /* 0x000000012222c824 */ /* 0x000fe200078e0a29 */
[----:B------:R-:W-:Y:S01]  /*1af0*/  ISETP.GT.U32.AND P4, PT, R41, R35, PT ;  /* 0x000000232900720c */ /* 0x000fe20003f84070 */
[----:B------:R-:W-:-:S04]  /*1b00*/  IMAD.HI.U32 R25, R5, R40, RZ ;  /* 0x0000002805197227 */ /* 0x000fc800078e00ff */
[----:B------:R-:W-:Y:S01]  /*1b10*/  @!P2 IMAD.IADD R30, R30, 0x1, -R41 ;  /* 0x000000011e1ea824 */ /* 0x000fe200078e0a29 */
[----:B------:R-:W-:Y:S01]  /*1b20*/  ISETP.GE.AND P2, PT, R39, RZ, PT ;  /* 0x000000ff2700720c */ /* 0x000fe20003f46270 */
[----:B------:R-:W-:-:S04]  /*1b30*/  IMAD.HI.U32 R37, R5, R44, RZ ;  /* 0x0000002c05257227 */ /* 0x000fc800078e00ff */
[----:B------:R-:W-:Y:S01]  /*1b40*/  @!P3 IMAD.MOV R21, RZ, RZ, -R21 ;  /* 0x000000ffff15b224 */ /* 0x000fe200078e0a15 */
[C---:B------:R-:W-:Y:S01]  /*1b50*/  ISETP.GT.U32.AND P3, PT, R41.reuse, R28, PT ;  /* 0x0000001c2900720c */ /* 0x040fe20003f64070 */
[----:B------:R-:W-:Y:S01]  /*1b60*/  @!P1 IMAD.MOV R22, RZ, RZ, -R22 ;  /* 0x000000ffff169224 */ /* 0x000fe200078e0a16 */
[----:B------:R-:W-:Y:S01]  /*1b70*/  ISETP.GT.U32.AND P1, PT, R41, R29, PT ;  /* 0x0000001d2900720c */ /* 0x000fe20003f24070 */
[----:B------:R-:W-:Y:S02]  /*1b80*/  IMAD.MOV R25, RZ, RZ, -R25 ;  /* 0x000000ffff197224 */ /* 0x000fe400078e0a19 */
[----:B------:R-:W-:-:S04]  /*1b90*/  IMAD.HI.U32 R23, R5, R38, RZ ;  /* 0x0000002605177227 */ /* 0x000fc800078e00ff */
[----:B------:R-:W-:Y:S02]  /*1ba0*/  IMAD.MOV R43, RZ, RZ, -R37 ;  /* 0x000000ffff2b7224 */ /* 0x000fe400078e0a25 */
[----:B------:R-:W-:-:S04]  /*1bb0*/  IMAD.HI.U32 R36, R5, R42, RZ ;  /* 0x0000002a05247227 */ /* 0x000fc800078e00ff */
[C---:B------:R-:W-:Y:S02]  /*1bc0*/  IMAD R37, R41.reuse, R25, R40 ;  /* 0x0000001929257224 */ /* 0x040fe400078e0228 */
[----:B------:R-:W-:Y:S02]  /*1bd0*/  IMAD.MOV R23, RZ, RZ, -R23 ;  /* 0x000000ffff177224 */ /* 0x000fe400078e0a17 */
[----:B------:R-:W-:Y:S01]  /*1be0*/  IMAD.MOV.U32 R25, RZ, RZ, R8 ;  /* 0x000000ffff197224 */ /* 0x000fe200078e0008 */
[----:B------:R-:W-:Y:S01]  /*1bf0*/  LOP3.LUT R8, RZ, R33, RZ, 0x33, !PT ;  /* 0x00000021ff087212 */ /* 0x000fe200078e33ff */
[----:B------:R-:W-:Y:S02]  /*1c00*/  IMAD.MOV R39, RZ, RZ, -R36 ;  /* 0x000000ffff277224 */ /* 0x000fe400078e0a24 */
[----:B------:R-:W-:Y:S02]  /*1c10*/  IMAD R36, R41, R23, R38 ;  /* 0x0000001729247224 */ /* 0x000fe400078e0226 */
[----:B------:R-:W-:Y:S01]  /*1c20*/  @!P4 IMAD.IADD R35, R35, 0x1, -R41 ;  /* 0x000000012323c824 */ /* 0x000fe200078e0a29 */
[C---:B------:R-:W-:Y:S01]  /*1c30*/  ISETP.GT.U32.AND P4, PT, R41.reuse, R30, PT ;  /* 0x0000001e2900720c */ /* 0x040fe20003f84070 */
[----:B------:R-:W-:Y:S01]  /*1c40*/  @!P5 IMAD.MOV R25, RZ, RZ, -R25 ;  /* 0x000000ffff19d224 */ /* 0x000fe200078e0a19 */
[C---:B------:R-:W-:Y:S01]  /*1c50*/  ISETP.GT.U32.AND P5, PT, R41.reuse, R31, PT ;  /* 0x0000001f2900720c */ /* 0x040fe20003fa4070 */
[----:B------:R-:W-:Y:S01]  /*1c60*/  IMAD.MOV.U32 R23, RZ, RZ, R6 ;  /* 0x000000ffff177224 */ /* 0x000fe200078e0006 */
[----:B------:R-:W-:Y:S01]  /*1c70*/  SHF.R.S32.HI R6, RZ, 0x1f, R3 ;  /* 0x0000001fff067819 */ /* 0x000fe20000011403 */
[----:B------:R-:W-:Y:S01]  /*1c80*/  @!P2 IMAD.MOV R24, RZ, RZ, -R24 ;  /* 0x000000ffff18a224 */ /* 0x000fe200078e0a18 */
[----:B------:R-:W-:Y:S01]  /*1c90*/  ISETP.GT.U32.AND P2, PT, R41, R32, PT ;  /* 0x000000202900720c */ /* 0x000fe20003f44070 */
[----:B------:R-:W-:Y:S01]  /*1ca0*/  IMAD.HI.U32 R5, R5, R46, RZ ;  /* 0x0000002e05057227 */ /* 0x000fe200078e00ff */
[----:B------:R-:W-:-:S03]  /*1cb0*/  LEA.HI R3, R6, R3, RZ, 0x8 ;  /* 0x0000000306037211 */ /* 0x000fc600078f40ff */
[----:B------:R-:W-:Y:S01]  /*1cc0*/  @!P0 IMAD.MOV R26, RZ, RZ, -R26 ;  /* 0x000000ffff1a8224 */ /* 0x000fe200078e0a1a */
[C---:B------:R-:W-:Y:S01]  /*1cd0*/  ISETP.GT.U32.AND P0, PT, R41.reuse, R34, PT ;  /* 0x000000222900720c */ /* 0x040fe20003f04070 */
[--C-:B------:R-:W-:Y:S01]  /*1ce0*/  @!P3 IMAD.IADD R28, R28, 0x1, -R41.reuse ;  /* 0x000000011c1cb824 */ /* 0x100fe200078e0a29 */
[----:B------:R-:W-:Y:S01]  /*1cf0*/  ISETP.GT.U32.AND P3, PT, R41, R36, PT ;  /* 0x000000242900720c */ /* 0x000fe20003f64070 */
[----:B------:R-:W-:Y:S01]  /*1d00*/  @!P1 IMAD.IADD R29, R29, 0x1, -R41 ;  /* 0x000000011d1d9824 */ /* 0x000fe200078e0a29 */
[C---:B------:R-:W-:Y:S01]  /*1d10*/  ISETP.GT.U32.AND P1, PT, R41.reuse, R37, PT ;  /* 0x000000252900720c */ /* 0x040fe20003f24070 */
[----:B------:R-:W-:Y:S01]  /*1d20*/  @!P6 IMAD.MOV R23, RZ, RZ, -R23 ;  /* 0x000000ffff17e224 */ /* 0x000fe200078e0a17 */
[C---:B------:R-:W-:Y:S01]  /*1d30*/  ISETP.GT.U32.AND P6, PT, R41.reuse, R35, PT ;  /* 0x000000232900720c */ /* 0x040fe20003fc4070 */
[----:B------:R-:W-:Y:S01]  /*1d40*/  IMAD.MOV R5, RZ, RZ, -R5 ;  /* 0x000000ffff057224 */ /* 0x000fe200078e0a05 */
[----:B------:R-:W-:Y:S01]  /*1d50*/  SHF.R.S32.HI R3, RZ, 0x8, R3 ;  /* 0x00000008ff037819 */ /* 0x000fe20000011403 */
[----:B------:R-:W-:-:S02]  /*1d60*/  IMAD R38, R41, R39, R42 ;  /* 0x0000002729267224 */ /* 0x000fc400078e022a */
[C---:B------:R-:W-:Y:S02]  /*1d70*/  IMAD R39, R41.reuse, R43, R44 ;  /* 0x0000002b29277224 */ /* 0x040fe400078e022c */
[C---:B------:R-:W-:Y:S01]  /*1d80*/  IMAD R40, R41.reuse, R5, R46 ;  /* 0x0000000529287224 */ /* 0x040fe200078e022e */
[----:B------:R-:W-:Y:S01]  /*1d90*/  LOP3.LUT R5, R226, 0x7f, RZ, 0xc0, !PT ;  /* 0x0000007fe2057812 */ /* 0x000fe200078ec0ff */
[--C-:B------:R-:W-:Y:S01]  /*1da0*/  @!P4 IMAD.IADD R30, R30, 0x1, -R41.reuse ;  /* 0x000000011e1ec824 */ /* 0x100fe200078e0a29 */
[----:B------:R-:W-:Y:S01]  /*1db0*/  ISETP.GT.U32.AND P4, PT, R41, R38, PT ;  /* 0x000000262900720c */ /* 0x000fe20003f84070 */
[--C-:B------:R-:W-:Y:S01]  /*1dc0*/  @!P5 IMAD.IADD R31, R31, 0x1, -R41.reuse ;  /* 0x000000011f1fd824 */ /* 0x100fe200078e0a29 */
[C---:B------:R-:W-:Y:S01]  /*1dd0*/  ISETP.GT.U32.AND P5, PT, R41.reuse, R39, PT ;  /* 0x000000272900720c */ /* 0x040fe20003fa4070 */
[--C-:B------:R-:W-:Y:S01]  /*1de0*/  @!P2 IMAD.IADD R32, R32, 0x1, -R41.reuse ;  /* 0x000000012020a824 */ /* 0x100fe200078e0a29 */
[----:B------:R-:W-:Y:S01]  /*1df0*/  ISETP.GT.U32.AND P2, PT, R41, R40, PT ;  /* 0x000000282900720c */ /* 0x000fe20003f44070 */
[--C-:B------:R-:W-:Y:S01]  /*1e00*/  @!P0 IMAD.IADD R34, R34, 0x1, -R41.reuse ;  /* 0x0000000122228824 */ /* 0x100fe200078e0a29 */
[----:B------:R-:W-:Y:S01]  /*1e10*/  ISETP.GE.AND P0, PT, R45, RZ, PT ;  /* 0x000000ff2d00720c */ /* 0x000fe20003f06270 */
        /* <DEDUP_REMOVED lines=10> */
[----:B------:R-:W-:Y:S01]  /*1ec0*/  @!P2 IMAD.IADD R40, R40, 0x1, -R41 ;  /* 0x000000012828a824 */ /* 0x000fe200078e0a29 */
[C---:B------:R-:W-:Y:S01]  /*1ed0*/  ISETP.GT.U32.AND P2, PT, R41.reuse, R37, PT ;  /* 0x000000252900720c */ /* 0x040fe20003f44070 */
[----:B------:R-:W-:Y:S01]  /*1ee0*/  @!P0 IMAD.MOV R27, RZ, RZ, -R27 ;  /* 0x000000ffff1b8224 */ /* 0x000fe200078e0a1b */
[C---:B------:R-:W-:Y:S01]  /*1ef0*/  ISETP.GT.U32.AND P0, PT, R41.reuse, R36, PT ;  /* 0x000000242900720c */ /* 0x040fe20003f04070 */
[----:B------:R-:W-:Y:S01]  /*1f00*/  @!P3 IMAD.MOV R29, RZ, RZ, -R29 ;  /* 0x000000ffff1db224 */ /* 0x000fe200078e0a1d */
[C---:B------:R-:W-:Y:S01]  /*1f10*/  ISETP.GT.U32.AND P3, PT, R41.reuse, R38, PT ;  /* 0x000000262900720c */ /* 0x040fe20003f64070 */
[----:B------:R-:W-:Y:S01]  /*1f20*/  @!P1 IMAD.MOV R30, RZ, RZ, -R30 ;  /* 0x000000ffff1e9224 */ /* 0x000fe200078e0a1e */
[C---:B------:R-:W-:Y:S01]  /*1f30*/  ISETP.GT.U32.AND P1, PT, R41.reuse, R39, PT ;  /* 0x000000272900720c */ /* 0x040fe20003f24070 */
[----:B------:R-:W-:Y:S01]  /*1f40*/  @!P6 IMAD.MOV R28, RZ, RZ, -R28 ;  /* 0x000000ffff1ce224 */ /* 0x000fe200078e0a1c */
[----:B------:R-:W-:Y:S01]  /*1f50*/  ISETP.GT.U32.AND P6, PT, R41, R40, PT ;  /* 0x000000282900720c */ /* 0x000fe20003fc4070 */
[----:B------:R-:W-:Y:S01]  /*1f60*/  @!P4 IMAD.MOV R31, RZ, RZ, -R31 ;  /* 0x000000ffff1fc224 */ /* 0x000fe200078e0a1f */
[----:B------:R-:W-:Y:S01]  /*1f70*/  ISETP.GE.AND P4, PT, R52, RZ, PT ;  /* 0x000000ff3400720c */ /* 0x000fe20003f86270 */
[----:B------:R-:W-:Y:S01]  /*1f80*/  @!P5 IMAD.MOV R32, RZ, RZ, -R32 ;  /* 0x000000ffff20d224 */ /* 0x000fe200078e0a20 */
        /* <DEDUP_REMOVED lines=10> */
[----:B------:R-:W-:Y:S01]  /*2030*/  ISETP.GE.AND P6, PT, R154, RZ, PT ;  /* 0x000000ff9a00720c */ /* 0x000fe20003fc6270 */
[----:B------:R-:W-:Y:S01]  /*2040*/  @!P4 IMAD.MOV R34, RZ, RZ, -R34 ;  /* 0x000000ffff22c224 */ /* 0x000fe200078e0a22 */
[----:B------:R-:W-:Y:S01]  /*2050*/  LOP3.LUT R6, R5, 0x80, RZ, 0xfc, !PT ;  /* 0x0000008005067812 */ /* 0x000fe200078efcff */
[----:B------:R-:W-:Y:S01]  /*2060*/  @!P5 IMAD.MOV R35, RZ, RZ, -R35 ;  /* 0x000000ffff23d224 */ /* 0x000fe200078e0a23 */
[----:B------:R-:W-:Y:S01]  /*2070*/  ISETP.NE.AND P4, PT, R33, RZ, PT ;  /* 0x000000ff2100720c */ /* 0x000fe20003f85270 */
[----:B------:R-:W-:-:S02]  /*2080*/  @!P2 IMAD.MOV R37, RZ, RZ, -R37 ;  /* 0x000000ffff25a224 */ /* 0x000fc400078e0a25 */
[----:B------:R-:W-:Y:S01]  /*2090*/  @!P0 IMAD.MOV R36, RZ, RZ, -R36 ;  /* 0x000000ffff248224 */ /* 0x000fe200078e0a24 */
[C---:B------:R-:W-:Y:S01]  /*20a0*/  SEL R7, R8.reuse, R7, !P4 ;  /* 0x0000000708077207 */ /* 0x040fe20006000000 */
[----:B------:R-:W-:Y:S01]  /*20b0*/  @!P3 IMAD.MOV R38, RZ, RZ, -R38 ;  /* 0x000000ffff26b224 */ /* 0x000fe200078e0a26 */
[C---:B------:R-:W-:Y:S01]  /*20c0*/  SEL R9, R8.reuse, R9, !P4 ;  /* 0x0000000908097207 */ /* 0x040fe20006000000 */
[----:B------:R-:W-:Y:S01]  /*20d0*/  @!P1 IMAD.MOV R39, RZ, RZ, -R39 ;  /* 0x000000ffff279224 */ /* 0x000fe200078e0a27 */
[C---:B------:R-:W-:Y:S01]  /*20e0*/  SEL R11, R8.reuse, R11, !P4 ;  /* 0x0000000b080b7207 */ /* 0x040fe20006000000 */
[----:B------:R-:W-:Y:S01]  /*20f0*/  @!P6 IMAD.MOV R40, RZ, RZ, -R40 ;  /* 0x000000ffff28e224 */ /* 0x000fe200078e0a28 */
[----:B------:R-:W-:Y:S01]  /*2100*/  SEL R10, R8, R10, !P4 ;  /* 0x0000000a080a7207 */ /* 0x000fe20006000000 */
[----:B------:R-:W-:Y:S01]  /*2110*/  IMAD R6, R6, UR6, RZ ;  /* 0x0000000606067c24 */ /* 0x000fe2000f8e02ff */
[C---:B------:R-:W-:Y:S01]  /*2120*/  SEL R12, R8.reuse, R12, !P4 ;  /* 0x0000000c080c7207 */ /* 0x040fe20006000000 */
[----:B------:R-:W-:Y:S01]  /*2130*/  IMAD R110, R5, UR6, RZ ;  /* 0x00000006056e7c24 */ /* 0x000fe2000f8e02ff */
[----:B------:R-:W-:Y:S01]  /*2140*/  SEL R13, R8, R13, !P4 ;  /* 0x0000000d080d7207 */ /* 0x000fe20006000000 */
[----:B------:R-:W-:Y:S01]  /*2150*/  IMAD.WIDE R56, R6, 0x2, RZ ;  /* 0x0000000206387825 */ /* 0x000fe200078e02ff */
[C---:B------:R-:W-:Y:S01]  /*2160*/  SEL R15, R8.reuse, R15, !P4 ;  /* 0x0000000f080f7207 */ /* 0x040fe20006000000 */
[----:B------:R-:W-:Y:S01]  /*2170*/  USHF.L.U32 UR6, UR6, 0x8, URZ ;  /* 0x0000000806067899 */ /* 0x000fe200080006ff */
[----:B------:R-:W-:Y:S01]  /*2180*/  SEL R14, R8, R14, !P4 ;  /* 0x0000000e080e7207 */ /* 0x000fe20006000000 */
[----:B----4-:R-:W-:Y:S01]  /*2190*/  IMAD R112, R4, UR5, RZ ;  /* 0x0000000504707c24 */ /* 0x010fe2000f8e02ff */
[----:B------:R-:W-:Y:S01]  /*21a0*/  SEL R16, R8, R16, !P4 ;  /* 0x0000001008107207 */ /* 0x000fe20006000000 */
[----:B------:R-:W-:Y:S01]  /*21b0*/  IMAD.WIDE R110, R110, 0x2, RZ ;  /* 0x000000026e6e7825 */ /* 0x000fe200078e02ff */
[----:B------:R-:W-:-:S02]  /*21c0*/  SEL R17, R8, R17, !P4 ;  /* 0x0000001108117207 */ /* 0x000fc40006000000 */
[C---:B------:R-:W-:Y:S01]  /*21d0*/  SEL R18, R8.reuse, R18, !P4 ;  /* 0x0000001208127207 */ /* 0x040fe20006000000 */
[----:B-----5:R-:W-:Y:S01]  /*21e0*/  IMAD R151, R7, UR4, RZ ;  /* 0x0000000407977c24 */ /* 0x020fe2000f8e02ff */
[C---:B------:R-:W-:Y:S01]  /*21f0*/  SEL R19, R8.reuse, R19, !P4 ;  /* 0x0000001308137207 */ /* 0x040fe20006000000 */
[----:B------:R-:W-:Y:S01]  /*2200*/  IMAD R147, R9, UR4, RZ ;  /* 0x0000000409937c24 */ /* 0x000fe2000f8e02ff */
[C---:B------:R-:W-:Y:S01]  /*2210*/  SEL R20, R8.reuse, R20, !P4 ;  /* 0x0000001408147207 */ /* 0x040fe20006000000 */
[----:B------:R-:W-:Y:S01]  /*2220*/  IMAD R143, R11, UR4, RZ ;  /* 0x000000040b8f7c24 */ /* 0x000fe2000f8e02ff */
[----:B------:R-:W-:Y:S01]  /*2230*/  SEL R21, R8, R21, !P4 ;  /* 0x0000001508157207 */ /* 0x000fe20006000000 */
[----:B------:R-:W-:Y:S01]  /*2240*/  IMAD R139, R10, UR4, RZ ;  /* 0x000000040a8b7c24 */ /* 0x000fe2000f8e02ff */
[----:B------:R-:W-:Y:S01]  /*2250*/  SEL R22, R8, R22, !P4 ;  /* 0x0000001608167207 */ /* 0x000fe20006000000 */
[----:B------:R-:W-:Y:S01]  /*2260*/  IMAD R115, R12, UR4, RZ ;  /* 0x000000040c737c24 */ /* 0x000fe2000f8e02ff */
        /* <DEDUP_REMOVED lines=32> */
[----:B------:R-:W-:Y:S01]  /*2470*/  SEL R8, R8, R40, !P4 ;  /* 0x0000002808087207 */ /* 0x000fe20006000000 */
[----:B------:R-:W-:Y:S01]  /*2480*/  IMAD R91, R29, UR4, RZ ;  /* 0x000000041d5b7c24 */ /* 0x000fe2000f8e02ff */
[----:B------:R-:W-:Y:S01]  /*2490*/  LEA R116, P0, R112, UR8, 0x1 ;  /* 0x0000000870747c11 */ /* 0x000fe2000f8008ff */
[----:B------:R-:W-:-:S02]  /*24a0*/  IMAD R93, R30, UR4, RZ ;  /* 0x000000041e5d7c24 */ /* 0x000fc4000f8e02ff */
[----:B------:R-:W-:Y:S02]  /*24b0*/  IMAD R95, R31, UR4, RZ ;  /* 0x000000041f5f7c24 */ /* 0x000fe4000f8e02ff */
[----:B------:R-:W-:Y:S02]  /*24c0*/  IMAD R97, R32, UR4, RZ ;  /* 0x0000000420617c24 */ /* 0x000fe4000f8e02ff */
[----:B------:R-:W-:Y:S02]  /*24d0*/  IMAD R99, R34, UR4, RZ ;  /* 0x0000000422637c24 */ /* 0x000fe4000f8e02ff */
[----:B------:R-:W-:Y:S02]  /*24e0*/  IMAD R101, R35, UR4, RZ ;  /* 0x0000000423657c24 */ /* 0x000fe4000f8e02ff */
[----:B------:R-:W-:Y:S02]  /*24f0*/  IMAD R103, R36, UR4, RZ ;  /* 0x0000000424677c24 */ /* 0x000fe4000f8e02ff */
[----:B------:R-:W-:-:S02]  /*2500*/  IMAD R105, R37, UR4, RZ ;  /* 0x0000000425697c24 */ /* 0x000fc4000f8e02ff */
[----:B------:R-:W-:Y:S02]  /*2510*/  IMAD R107, R38, UR4, RZ ;  /* 0x00000004266b7c24 */ /* 0x000fe4000f8e02ff */
[----:B------:R-:W-:Y:S02]  /*2520*/  IMAD R109, R39, UR4, RZ ;  /* 0x00000004276d7c24 */ /* 0x000fe4000f8e02ff */
[----:B------:R-:W-:Y:S01]  /*2530*/  IMAD R113, R8, UR4, RZ ;  /* 0x0000000408717c24 */ /* 0x000fe2000f8e02ff */
[----:B------:R-:W1:Y:S01]  /*2540*/  LDCU.64 UR4, c[0x0][0x388] ;  /* 0x00007100ff0477ac */ /* 0x000e620008000a00 */
[----:B------:R-:W-:-:S04]  /*2550*/  IMAD.WIDE R152, R151, 0x2, R56 ;  /* 0x0000000297987825 */ /* 0x000fc800078e0238 */
        /* <DEDUP_REMOVED lines=62> */
[----:B------:R-:W-:Y:S01]  /*2940*/  IMAD.WIDE R110, R113, 0x2, R110 ;  /* 0x00000002716e7825 */ /* 0x000fe200078e026e */
[----:B------:R-:W-:-:S03]  /*2950*/  LEA.HI.X.SX32 R113, R112, UR9, 0x1, P0 ;  /* 0x0000000970717c11 */ /* 0x000fc600080f0eff */
[----:B------:R-:W-:Y:S02]  /*2960*/  VIADD R225, R2, 0xf8 ;  /* 0x000000f802e17836 */ /* 0x000fe40000000000 */
[----:B------:R-:W-:Y:S02]  /*2970*/  IMAD.SHL.U32 R228, R226, 0x20, RZ ;  /* 0x00000020e2e47824 */ /* 0x000fe400078e00ff */
[-C--:B---3--:R-:W-:Y:S02]  /*2980*/  IMAD R2, R0, R248.reuse, RZ ;  /* 0x000000f800027224 */ /* 0x088fe400078e02ff */
[-C--:B------:R-:W-:Y:S01]  /*2990*/  IMAD R117, R229, R248.reuse, RZ ;  /* 0x000000f8e5757224 */ /* 0x080fe200078e02ff */
[----:B------:R-:W-:Y:S01]  /*29a0*/  LOP3.LUT R246, R228, 0x60, RZ, 0xc0, !PT ;  /* 0x00000060e4f67812 */ /* 0x000fe200078ec0ff */
[-C--:B------:R-:W-:Y:S02]  /*29b0*/  IMAD R112, R230, R248.reuse, RZ ;  /* 0x000000f8e6707224 */ /* 0x080fe400078e02ff */
[----:B------:R-:W-:-:S02]  /*29c0*/  IMAD R2, R231, R248, RZ ;  /* 0x000000f8e7027224 */ /* 0x000fc400078e02ff */
[-C--:B------:R-:W-:Y:S02]  /*29d0*/  IMAD R117, R232, R248.reuse, RZ ;  /* 0x000000f8e8757224 */ /* 0x080fe400078e02ff */
[-C--:B------:R-:W-:Y:S02]  /*29e0*/  IMAD R112, R233, R248.reuse, RZ ;  /* 0x000000f8e9707224 */ /* 0x080fe400078e02ff */
[-C--:B------:R-:W-:Y:S02]  /*29f0*/  IMAD R2, R234, R248.reuse, RZ ;  /* 0x000000f8ea027224 */ /* 0x080fe400078e02ff */
[-C--:B------:R-:W-:Y:S02]  /*2a00*/  IMAD R117, R235, R248.reuse, RZ ;  /* 0x000000f8eb757224 */ /* 0x080fe400078e02ff */
        /* <DEDUP_REMOVED lines=23> */
[----:B------:R-:W-:Y:S02]  /*2b80*/  IMAD.SHL.U32 R247, R226, 0x2, RZ ;  /* 0x00000002e2f77824 */ /* 0x000fe400078e00ff */
[----:B01----:R-:W-:-:S07]  /*2b90*/  IMAD R248, R245, R248, RZ ;  /* 0x000000f8f5f87224 */ /* 0x003fce00078e02ff */
.L_x_1:
[----:B------:R-:W0:Y:S01]  /*2ba0*/  LDC R117, c[0x0][0x3a8] ;  /* 0x0000ea00ff757b82 */ /* 0x000e220000000800 */
[----:B------:R-:W-:Y:S01]  /*2bb0*/  ISETP.GE.AND P0, PT, R0, UR10, PT ;  /* 0x0000000a00007c0c */ /* 0x000fe2000bf06270 */
[----:B------:R-:W-:Y:S01]  /*2bc0*/  IMAD.MOV.U32 R112, RZ, RZ, R116 ;  /* 0x000000ffff707224 */ /* 0x000fe200078e0074 */
[----:B------:R-:W-:Y:S02]  /*2bd0*/  PRMT R182, RZ, 0x7610, R182 ;  /* 0x00007610ffb67816 */ /* 0x000fe400000000b6 */
[----:B------:R-:W-:Y:S01]  /*2be0*/  PRMT R193, RZ, 0x7610, R193 ;  /* 0x00007610ffc17816 */ /* 0x000fe200000000c1 */
[----:B------:R-:W-:Y:S01]  /*2bf0*/  IMAD.WIDE R120, R249, 0x2, R112 ;  /* 0x00000002f9787825 */ /* 0x000fe200078e0270 */
[----:B------:R-:W-:Y:S01]  /*2c00*/  ISETP.GE.AND P4, PT, R244, UR10, PT ;  /* 0x0000000af4007c0c */ /* 0x000fe2000bf86270 */
[----:B------:R-:W1:Y:S01]  /*2c10*/  LDC R124, c[0x0][0x3a8] ;  /* 0x0000ea00ff7c7b82 */ /* 0x000e620000000800 */
[----:B------:R-:W-:Y:S01]  /*2c20*/  PRMT R184, RZ, 0x7610, R184 ;  /* 0x00007610ffb87816 */ /* 0x000fe200000000b8 */
[----:B------:R-:W-:Y:S01]  /*2c30*/  IMAD.WIDE R118, R248, 0x2, R112 ;  /* 0x00000002f8767825 */ /* 0x000fe200078e0270 */
[----:B------:R-:W-:-:S02]  /*2c40*/  ISETP.GE.AND P3, PT, R245, UR10, PT ;  /* 0x0000000af5007c0c */ /* 0x000fc4000bf66270 */
[----:B------:R-:W-:Y:S02]  /*2c50*/  PRMT R185, RZ, 0x7610, R185 ;  /* 0x00007610ffb97816 */ /* 0x000fe400000000b9 */
[----:B------:R-:W-:Y:S01]  /*2c60*/  LOP3.LUT R2, R0, 0xa0, RZ, 0xfc, !PT ;  /* 0x000000a000027812 */ /* 0x000fe200078efcff */
[----:B------:R-:W2:Y:S01]  /*2c70*/  LDC R122, c[0x0][0x3a8] ;  /* 0x0000ea00ff7a7b82 */ /* 0x000ea20000000800 */
[----:B------:R-:W-:-:S07]  /*2c80*/  PRMT R213, RZ, 0x7610, R213 ;  /* 0x00007610ffd57816 */ /* 0x000fce00000000d5 */
[----:B------:R-:W3:Y:S01]  /*2c90*/  LDC R125, c[0x0][0x3a8] ;  /* 0x0000ea00ff7d7b82 */ /* 0x000ee20000000800 */
[----:B0-----:R-:W-:Y:S01]  /*2ca0*/  IMAD R117, R0, R117, RZ ;  /* 0x0000007500757224 */ /* 0x001fe200078e02ff */
[----:B------:R-:W4:Y:S01]  /*2cb0*/  @!P4 LDG.E.U16 R184, desc[UR12][R120.64] ;  /* 0x0000000c78b8c981 */ /* 0x000f22000c1e1500 */
[----:B------:R-:W-:Y:S02]  /*2cc0*/  ISETP.GE.AND P5, PT, R240, UR10, PT ;  /* 0x0000000af0007c0c */ /* 0x000fe4000bfa6270 */
[----:B------:R-:W-:Y:S01]  /*2cd0*/  IMAD.WIDE R116, R117, 0x2, R112 ;  /* 0x0000000275747825 */ /* 0x000fe200078e0270 */
[----:B------:R-:W5:Y:S01]  /*2ce0*/  @!P3 LDG.E.U16 R185, desc[UR12][R118.64] ;  /* 0x0000000c76b9b981 */ /* 0x000f62000c1e1500 */
[----:B------:R-:W-:Y:S02]  /*2cf0*/  PRMT R186, RZ, 0x7610, R186 ;  /* 0x00007610ffba7816 */ /* 0x000fe400000000ba */
[----:B-1----:R-:W-:Y:S01]  /*2d00*/  IMAD R124, R239, R124, RZ ;  /* 0x0000007cef7c7224 */ /* 0x002fe200078e02ff */
[----:B------:R0:W4:Y:S01]  /*2d10*/  @!P0 LDG.E.U16 R182, desc[UR12][R116.64] ;  /* 0x0000000c74b68981 */ /* 0x000122000c1e1500 */
[----:B------:R-:W-:-:S02]  /*2d20*/  ISETP.GE.AND P0, PT, R243, UR10, PT ;  /* 0x0000000af3007c0c */ /* 0x000fc4000bf06270 */
[----:B------:R-:W-:Y:S02]  /*2d30*/  PRMT R192, RZ, 0x7610, R192 ;  /* 0x00007610ffc07816 */ /* 0x000fe400000000c0 */
[----:B------:R-:W-:Y:S02]  /*2d40*/  PRMT R210, RZ, 0x7610, R210 ;  /* 0x00007610ffd27816 */ /* 0x000fe400000000d2 */
[----:B------:R-:W-:Y:S02]  /*2d50*/  PRMT R211, RZ, 0x7610, R211 ;  /* 0x00007610ffd37816 */ /* 0x000fe400000000d3 */
[----:B------:R-:W-:Y:S01]  /*2d60*/  PRMT R208, RZ, 0x7610, R208 ;  /* 0x00007610ffd07816 */ /* 0x000fe200000000d0 */
[----:B0-----:R-:W-:Y:S01]  /*2d70*/  IMAD.WIDE R116, R250, 0x2, R112 ;  /* 0x00000002fa747825 */ /* 0x001fe200078e0270 */
[----:B------:R-:W-:Y:S02]  /*2d80*/  ISETP.GE.AND P6, PT, R237, UR10, PT ;  /* 0x0000000aed007c0c */ /* 0x000fe4000bfc6270 */
[----:B------:R-:W-:-:S02]  /*2d90*/  PRMT R209, RZ, 0x7610, R209 ;  /* 0x00007610ffd17816 */ /* 0x000fc400000000d1 */
[----:B------:R0:W4:Y:S01]  /*2da0*/  @!P0 LDG.E.U16 R193, desc[UR12][R116.64] ;  /* 0x0000000c74c18981 */ /* 0x000122000c1e1500 */
[----:B------:R-:W-:Y:S02]  /*2db0*/  PRMT R207, RZ, 0x7610, R207 ;  /* 0x00007610ffcf7816 */ /* 0x000fe400000000cf */
[----:B------:R-:W-:Y:S02]  /*2dc0*/  PRMT R206, RZ, 0x7610, R206 ;  /* 0x00007610ffce7816 */ /* 0x000fe400000000ce */
[----:B------:R-:W-:Y:S02]  /*2dd0*/  PRMT R205, RZ, 0x7610, R205 ;  /* 0x00007610ffcd7816 */ /* 0x000fe400000000cd */
[----:B------:R-:W-:Y:S01]  /*2de0*/  ISETP.GE.AND P2, PT, R2, UR10, PT ;  /* 0x0000000a02007c0c */ /* 0x000fe2000bf46270 */
[--C-:B0-----:R-:W-:Y:S01]  /*2df0*/  IMAD.WIDE R116, R124, 0x2, R112.reuse ;  /* 0x000000027c747825 */ /* 0x101fe200078e0270 */
[----:B------:R-:W-:Y:S01]  /*2e00*/  ISETP.GE.AND P4, PT, R241, UR10, PT ;  /* 0x0000000af1007c0c */ /* 0x000fe2000bf86270 */
[----:B------:R-:W0:Y:S02]  /*2e10*/  LDC R124, c[0x0][0x3a8] ;  /* 0x0000ea00ff7c7b82 */ /* 0x000e240000000800 */
[----:B------:R-:W-:-:S04]  /*2e20*/  IMAD.WIDE R120, R252, 0x2, R112 ;  /* 0x00000002fc787825 */ /* 0x000fc800078e0270 */
[----:B--2---:R-:W-:Y:S01]  /*2e30*/  IMAD R122, R240, R122, RZ ;  /* 0x0000007af07a7224 */ /* 0x004fe200078e02ff */
[----:B------:R-:W-:Y:S01]  /*2e40*/  ISETP.GE.AND P3, PT, R242, UR10, PT ;  /* 0x0000000af2007c0c */ /* 0x000fe2000bf66270 */
[----:B------:R-:W-:-:S04]  /*2e50*/  IMAD.WIDE R118, R251, 0x2, R112 ;  /* 0x00000002fb767825 */ /* 0x000fc800078e0270 */
[----:B---3--:R-:W-:Y:S01]  /*2e60*/  IMAD R125, R238, R125, RZ ;  /* 0x0000007dee7d7224 */ /* 0x008fe200078e02ff */
[----:B------:R1:W2:Y:S01]  /*2e70*/  @!P4 LDG.E.U16 R213, desc[UR12][R120.64] ;  /* 0x0000000c78d5c981 */ /* 0x0002a2000c1e1500 */
[----:B------:R-:W-:Y:S02]  /*2e80*/  ISETP.GE.AND P0, PT, R239, UR10, PT ;  /* 0x0000000aef007c0c */ /* 0x000fe4000bf06270 */
[----:B------:R-:W-:Y:S01]  /*2e90*/  LOP3.LUT R2, R0, 0xa8, RZ, 0xfc, !PT ;  /* 0x000000a800027812 */ /* 0x000fe200078efcff */
[----:B0-----:R-:W-:-:S03]  /*2ea0*/  IMAD R124, R237, R124, RZ ;  /* 0x0000007ced7c7224 */ /* 0x001fc600078e02ff */
[----:B------:R0:W3:Y:S01]  /*2eb0*/  @!P3 LDG.E.U16 R192, desc[UR12][R118.64] ;  /* 0x0000000c76c0b981 */ /* 0x0000e2000c1e1500 */
[----:B------:R-:W-:Y:S01]  /*2ec0*/  IMAD.WIDE R122, R122, 0x2, R112 ;  /* 0x000000027a7a7825 */ /* 0x000fe200078e0270 */
[----:B------:R-:W-:-:S05]  /*2ed0*/  ISETP.GE.AND P4, PT, R235, UR10, PT ;  /* 0x0000000aeb007c0c */ /* 0x000fca000bf86270 */
[----:B------:R-:W2:Y:S01]  /*2ee0*/  @!P0 LDG.E.U16 R211, desc[UR12][R116.64] ;  /* 0x0000000c74d38981 */ /* 0x000ea2000c1e1500 */
[----:B-1----:R-:W-:Y:S01]  /*2ef0*/  IMAD.WIDE R120, R124, 0x2, R112 ;  /* 0x000000027c787825 */ /* 0x002fe200078e0270 */
[----:B------:R-:W-:Y:S01]  /*2f00*/  PRMT R203, RZ, 0x7610, R203 ;  /* 0x00007610ffcb7816 */ /* 0x000fe200000000cb */
[----:B------:R-:W1:Y:S01]  /*2f10*/  LDC R124, c[0x0][0x3a8] ;  /* 0x0000ea00ff7c7b82 */ /* 0x000e620000000800 */
[----:B------:R0:W2:Y:S01]  /*2f20*/  @!P5 LDG.E.U16 R186, desc[UR12][R122.64] ;  /* 0x0000000c7abad981 */ /* 0x0000a2000c1e1500 */
[----:B------:R-:W-:Y:S01]  /*2f30*/  ISETP.GE.AND P5, PT, R238, UR10, PT ;  /* 0x0000000aee007c0c */ /* 0x000fe2000bfa6270 */
[----:B0-----:R-:W-:Y:S01]  /*2f40*/  IMAD.WIDE R118, R125, 0x2, R112 ;  /* 0x000000027d767825 */ /* 0x001fe200078e0270 */
[----:B------:R-:W-:Y:S01]  /*2f50*/  ISETP.GE.AND P3, PT, R236, UR10, PT ;  /* 0x0000000aec007c0c */ /* 0x000fe2000bf66270 */
[----:B------:R-:W2:Y:S01]  /*2f60*/  @!P6 LDG.E.U16 R209, desc[UR12][R120.64] ;  /* 0x0000000c78d1e981 */ /* 0x000ea2000c1e1500 */
[----:B------:R-:W-:Y:S02]  /*2f70*/  ISETP.GE.AND P1, PT, R2, UR10, PT ;  /* 0x0000000a02007c0c */ /* 0x000fe4000bf26270 */
[----:B------:R-:W0:Y:S07]  /*2f80*/  LDC R125, c[0x0][0x3a8] ;  /* 0x0000ea00ff7d7b82 */ /* 0x000e2e0000000800 */
[----:B------:R0:W2:Y:S01]  /*2f90*/  @!P5 LDG.E.U16 R210, desc[UR12][R118.64] ;  /* 0x0000000c76d2d981 */ /* 0x0000a2000c1e1500 */
[----:B------:R-:W0:Y:S01]  /*2fa0*/  LDC R122, c[0x0][0x3a8] ;  /* 0x0000ea00ff7a7b82 */ /* 0x000e220000000800 */
[----:B-1----:R-:W-:-:S07]  /*2fb0*/  IMAD R124, R235, R124, RZ ;  /* 0x0000007ceb7c7224 */ /* 0x002fce00078e02ff */
[----:B------:R-:W1:Y:S01]  /*2fc0*/  LDC R123, c[0x0][0x3a8] ;  /* 0x0000ea00ff7b7b82 */ /* 0x000e620000000800 */
[----:B0-----:R-:W-:-:S07]  /*2fd0*/  IMAD.WIDE R118, R124, 0x2, R112 ;  /* 0x000000027c767825 */ /* 0x001fce00078e0270 */
[----:B------:R-:W0:Y:S01]  /*2fe0*/  LDC R124, c[0x0][0x3a8] ;  /* 0x0000ea00ff7c7b82 */ /* 0x000e220000000800 */
[----:B------:R-:W-:Y:S01]  /*2ff0*/  IMAD R125, R236, R125, RZ ;  /* 0x0000007dec7d7224 */ /* 0x000fe200078e02ff */
[----:B------:R-:W-:Y:S01]  /*3000*/  ISETP.GE.AND P5, PT, R234, UR10, PT ;  /* 0x0000000aea007c0c */ /* 0x000fe2000bfa6270 */
[----:B------:R-:W2:Y:S02]  /*3010*/  @!P4 LDG.E.U16 R207, desc[UR12][R118.64] ;  /* 0x0000000c76cfc981 */ /* 0x000ea4000c1e1500 */
[----:B------:R-:W-:-:S03]  /*3020*/  IMAD.WIDE R116, R125, 0x2, R112 ;  /* 0x000000027d747825 */ /* 0x000fc600078e0270 */
[----:B------:R-:W1:Y:S02]  /*3030*/  LDC R125, c[0x0][0x3a8] ;  /* 0x0000ea00ff7d7b82 */ /* 0x000e640000000800 */
[----:B------:R0:W2:Y:S02]  /*3040*/  @!P3 LDG.E.U16 R208, desc[UR12][R116.64] ;  /* 0x0000000c74d0b981 */ /* 0x0000a4000c1e1500 */
[----:B0-----:R-:W-:-:S04]  /*3050*/  IMAD R124, R234, R124, RZ ;  /* 0x0000007cea7c7224 */ /* 0x001fc800078e02ff */
[----:B------:R-:W-:Y:S02]  /*3060*/  IMAD.WIDE R116, R124, 0x2, R112 ;  /* 0x000000027c747825 */ /* 0x000fe400078e0270 */
[----:B------:R-:W0:Y:S01]  /*3070*/  LDC R124, c[0x0][0x3a8] ;  /* 0x0000ea00ff7c7b82 */ /* 0x000e220000000800 */
[C---:B------:R-:W-:Y:S01]  /*3080*/  ISETP.GE.AND P6, PT, R233.reuse, UR10, PT ;  /* 0x0000000ae9007c0c */ /* 0x040fe2000bfc6270 */
[----:B-1----:R-:W-:Y:S01]  /*3090*/  IMAD R125, R233, R125, RZ ;  /* 0x0000007de97d7224 */ /* 0x002fe200078e02ff */
[C---:B------:R-:W-:Y:S01]  /*30a0*/  ISETP.GE.AND P3, PT, R232.reuse, UR10, PT ;  /* 0x0000000ae8007c0c */ /* 0x040fe2000bf66270 */
[----:B------:R1:W2:Y:S01]  /*30b0*/  @!P5 LDG.E.U16 R206, desc[UR12][R116.64] ;  /* 0x0000000c74ced981 */ /* 0x0002a2000c1e1500 */
[----:B0-----:R-:W-:-:S04]  /*30c0*/  IMAD R124, R232, R124, RZ ;  /* 0x0000007ce87c7224 */ /* 0x001fc800078e02ff */
[--C-:B------:R-:W-:Y:S02]  /*30d0*/  IMAD.WIDE R120, R124, 0x2, R112.reuse ;  /* 0x000000027c787825 */ /* 0x100fe400078e0270 */
[----:B------:R-:W0:Y:S02]  /*30e0*/  LDC R124, c[0x0][0x3a8] ;  /* 0x0000ea00ff7c7b82 */ /* 0x000e240000000800 */
[----:B------:R-:W-:Y:S01]  /*30f0*/  IMAD.WIDE R118, R125, 0x2, R112 ;  /* 0x000000027d767825 */ /* 0x000fe200078e0270 */
[----:B------:R-:W-:Y:S02]  /*3100*/  ISETP.GE.AND P5, PT, R231, UR10, PT ;  /* 0x0000000ae7007c0c */ /* 0x000fe4000bfa6270 */
[----:B------:R-:W2:Y:S01]  /*3110*/  @!P3 LDG.E.U16 R203, desc[UR12][R120.64] ;  /* 0x0000000c78cbb981 */ /* 0x000ea2000c1e1500 */
[----:B------:R-:W-:-:S03]  /*3120*/  LOP3.LUT R2, R0, 0xb0, RZ, 0xfc, !PT ;  /* 0x000000b000027812 */ /* 0x000fc600078efcff */
[----:B------:R0:W2:Y:S01]  /*3130*/  @!P6 LDG.E.U16 R205, desc[UR12][R118.64] ;  /* 0x0000000c76cde981 */ /* 0x0000a2000c1e1500 */
[----:B------:R-:W-:Y:S01]  /*3140*/  ISETP.GE.AND P6, PT, R230, UR10, PT ;  /* 0x0000000ae6007c0c */ /* 0x000fe2000bfc6270 */
[----:B------:R-:W-:Y:S01]  /*3150*/  IMAD R122, R231, R122, RZ ;  /* 0x0000007ae77a7224 */ /* 0x000fe200078e02ff */
[----:B------:R-:W-:Y:S02]  /*3160*/  ISETP.GE.AND P0, PT, R2, UR10, PT ;  /* 0x0000000a02007c0c */ /* 0x000fe4000bf06270 */
[----:B------:R-:W-:Y:S02]  /*3170*/  LOP3.LUT R2, R0, 0xc0, RZ, 0xfc, !PT ;  /* 0x000000c000027812 */ /* 0x000fe400078efcff */
[C---:B------:R-:W-:Y:S01]  /*3180*/  ISETP.GE.AND P3, PT, R229.reuse, UR10, PT ;  /* 0x0000000ae5007c0c */ /* 0x040fe2000bf66270 */
[----:B-1----:R-:W-:Y:S01]  /*3190*/  IMAD.WIDE R116, R122, 0x2, R112 ;  /* 0x000000027a747825 */ /* 0x002fe200078e0270 */
[----:B------:R-:W-:Y:S02]  /*31a0*/  PRMT R202, RZ, 0x7610, R202 ;  /* 0x00007610ffca7816 */ /* 0x000fe400000000ca */
[----:B------:R-:W-:Y:S01]  /*31b0*/  PRMT R201, RZ, 0x7610, R201 ;  /* 0x00007610ffc97816 */ /* 0x000fe200000000c9 */
[----:B0-----:R-:W-:Y:S01]  /*31c0*/  IMAD R124, R230, R124, RZ ;  /* 0x0000007ce67c7224 */ /* 0x001fe200078e02ff */
[----:B------:R-:W-:Y:S01]  /*31d0*/  ISETP.GE.AND P4, PT, R2, UR10, PT ;  /* 0x0000000a02007c0c */ /* 0x000fe2000bf86270 */
[----:B------:R-:W-:Y:S01]  /*31e0*/  IMAD R123, R229, R123, RZ ;  /* 0x0000007be57b7224 */ /* 0x000fe200078e02ff */
[----:B------:R-:W-:Y:S01]  /*31f0*/  LOP3.LUT R122, R0, 0xc8, RZ, 0xfc, !PT ;  /* 0x000000c8007a7812 */ /* 0x000fe200078efcff */
[----:B------:R-:W-:Y:S01]  /*3200*/  IMAD.WIDE R118, R124, 0x2, R112 ;  /* 0x000000027c767825 */ /* 0x000fe200078e0270 */
[----:B------:R-:W-:Y:S01]  /*3210*/  LOP3.LUT R2, R0, 0xd0, RZ, 0xfc, !PT ;  /* 0x000000d000027812 */ /* 0x000fe200078efcff */
[----:B------:R0:W2:Y:S01]  /*3220*/  @!P5 LDG.E.U16 R202, desc[UR12][R116.64] ;  /* 0x0000000c74cad981 */ /* 0x0000a2000c1e1500 */
[----:B------:R-:W-:Y:S01]  /*3230*/  PRMT R200, RZ, 0x7610, R200 ;  /* 0x00007610ffc87816 */ /* 0x000fe200000000c8 */
[----:B------:R-:W-:Y:S01]  /*3240*/  IMAD.WIDE R120, R123, 0x2, R112 ;  /* 0x000000027b787825 */ /* 0x000fe200078e0270 */
[----:B------:R-:W-:Y:S01]  /*3250*/  PRMT R199, RZ, 0x7610, R199 ;  /* 0x00007610ffc77816 */ /* 0x000fe200000000c7 */
[----:B------:R1:W2:Y:S01]  /*3260*/  @!P6 LDG.E.U16 R201, desc[UR12][R118.64] ;  /* 0x0000000c76c9e981 */ /* 0x0002a2000c1e1500 */
[----:B------:R-:W-:-:S02]  /*3270*/  ISETP.GE.AND P5, PT, R122, UR10, PT ;  /* 0x0000000a7a007c0c */ /* 0x000fc4000bfa6270 */
[----:B------:R-:W-:Y:S01]  /*3280*/  ISETP.GE.AND P6, PT, R2, UR10, PT ;  /* 0x0000000a02007c0c */ /* 0x000fe2000bfc6270 */
[----:B------:R-:W2:Y:S01]  /*3290*/  @!P3 LDG.E.U16 R200, desc[UR12][R120.64] ;  /* 0x0000000c78c8b981 */ /* 0x000ea2000c1e1500 */
[----:B------:R-:W-:Y:S01]  /*32a0*/  PRMT R198, RZ, 0x7610, R198 ;  /* 0x00007610ffc67816 */ /* 0x000fe200000000c6 */
[--C-:B0-----:R-:W-:Y:S01]  /*32b0*/  IMAD.WIDE R116, R157, 0x2, R112.reuse ;  /* 0x000000029d747825 */ /* 0x101fe200078e0270 */
[C---:B------:R-:W-:Y:S02]  /*32c0*/  LOP3.LUT R2, R0.reuse, 0xd8, RZ, 0xfc, !PT ;  /* 0x000000d800027812 */ /* 0x040fe400078efcff */
[----:B------:R-:W-:Y:S01]  /*32d0*/  LOP3.LUT R122, R0, 0xe0, RZ, 0xfc, !PT ;  /* 0x000000e0007a7812 */ /* 0x000fe200078efcff */
[----:B-1----:R-:W-:Y:S01]  /*32e0*/  IMAD.WIDE R118, R158, 0x2, R112 ;  /* 0x000000029e767825 */ /* 0x002fe200078e0270 */
[----:B------:R0:W2:Y:S01]  /*32f0*/  @!P2 LDG.E.U16 R199, desc[UR12][R116.64] ;  /* 0x0000000c74c7a981 */ /* 0x0000a2000c1e1500 */
[----:B------:R-:W-:Y:S02]  /*3300*/  ISETP.GE.AND P3, PT, R2, UR10, PT ;  /* 0x0000000a02007c0c */ /* 0x000fe4000bf66270 */
[----:B------:R-:W-:Y:S01]  /*3310*/  ISETP.GE.AND P2, PT, R122, UR10, PT ;  /* 0x0000000a7a007c0c */ /* 0x000fe2000bf46270 */
[----:B------:R1:W2:Y:S01]  /*3320*/  @!P1 LDG.E.U16 R198, desc[UR12][R118.64] ;  /* 0x0000000c76c69981 */ /* 0x0002a2000c1e1500 */
[----:B------:R-:W-:-:S02]  /*3330*/  PRMT R197, RZ, 0x7610, R197 ;  /* 0x00007610ffc57816 */ /* 0x000fc400000000c5 */
[----:B------:R-:W-:Y:S01]  /*3340*/  PRMT R195, RZ, 0x7610, R195 ;  /* 0x00007610ffc37816 */ /* 0x000fe200000000c3 */
[----:B0-----:R-:W-:Y:S01]  /*3350*/  IMAD.WIDE R116, R214, 0x2, R112 ;  /* 0x00000002d6747825 */ /* 0x001fe200078e0270 */
[C---:B------:R-:W-:Y:S02]  /*3360*/  LOP3.LUT R124, R0.reuse, 0xf0, RZ, 0xfc, !PT ;  /* 0x000000f0007c7812 */ /* 0x040fe400078efcff */
[----:B------:R-:W-:Y:S01]  /*3370*/  SHF.R.U32.HI R125, RZ, 0x4, R226 ;  /* 0x00000004ff7d7819 */ /* 0x000fe200000116e2 */
[----:B-1----:R-:W-:Y:S01]  /*3380*/  IMAD.WIDE R118, R215, 0x2, R112 ;  /* 0x00000002d7767825 */ /* 0x002fe200078e0270 */
[----:B------:R-:W-:Y:S01]  /*3390*/  LOP3.LUT R2, R0, 0xe8, RZ, 0xfc, !PT ;  /* 0x000000e800027812 */ /* 0x000fe200078efcff */
[----:B------:R0:W2:Y:S01]  /*33a0*/  @!P0 LDG.E.U16 R197, desc[UR12][R116.64] ;  /* 0x0000000c74c58981 */ /* 0x0000a2000c1e1500 */
[----:B------:R-:W-:Y:S01]  /*33b0*/  PRMT R156, RZ, 0x7610, R156 ;  /* 0x00007610ff9c7816 */ /* 0x000fe2000000009c */
[----:B------:R-:W-:Y:S01]  /*33c0*/  IMAD.WIDE R120, R216, 0x2, R112 ;  /* 0x00000002d8787825 */ /* 0x000fe200078e0270 */
[----:B------:R-:W-:Y:S01]  /*33d0*/  ISETP.GE.AND P0, PT, R124, UR10, PT ;  /* 0x0000000a7c007c0c */ /* 0x000fe2000bf06270 */
[----:B------:R1:W2:Y:S01]  /*33e0*/  @!P4 LDG.E.U16 R195, desc[UR12][R118.64] ;  /* 0x0000000c76c3c981 */ /* 0x0002a2000c1e1500 */
[----:B------:R-:W-:Y:S01]  /*33f0*/  PRMT R188, RZ, 0x7610, R188 ;  /* 0x00007610ffbc7816 */ /* 0x000fe200000000bc */
[C---:B------:R-:W-:Y:S01]  /*3400*/  VIADD R124, R125.reuse, 0x38 ;  /* 0x000000387d7c7836 */ /* 0x040fe20000000000 */
[----:B------:R-:W-:Y:S01]  /*3410*/  PRMT R191, RZ, 0x7610, R191 ;  /* 0x00007610ffbf7816 */ /* 0x000fe200000000bf */
[----:B------:R-:W-:Y:S01]  /*3420*/  VIADD R126, R125, 0xf8 ;  /* 0x000000f87d7e7836 */ /* 0x000fe20000000000 */
[----:B------:R-:W-:Y:S01]  /*3430*/  ISETP.GE.AND P1, PT, R2, UR10, PT ;  /* 0x0000000a02007c0c */ /* 0x000fe2000bf26270 */
[----:B0-----:R-:W-:Y:S01]  /*3440*/  IMAD.WIDE R116, R218, 0x2, R112 ;  /* 0x00000002da747825 */ /* 0x001fe200078e0270 */
[----:B------:R-:W-:Y:S01]  /*3450*/  PRMT R2, RZ, 0x7610, R2 ;  /* 0x00007610ff027816 */ /* 0x000fe20000000002 */
[----:B------:R0:W2:Y:S02]  /*3460*/  @!P5 LDG.E.U16 R156, desc[UR12][R120.64] ;  /* 0x0000000c789cd981 */ /* 0x0000a4000c1e1500 */
[----:B-1----:R-:W-:-:S04]  /*3470*/  IMAD.WIDE R118, R219, 0x2, R112 ;  /* 0x00000002db767825 */ /* 0x002fc800078e0270 */
[C---:B------:R-:W-:Y:S01]  /*3480*/  VIADD R127, R125.reuse, 0x78 ;  /* 0x000000787d7f7836 */ /* 0x040fe20000000000 */
[----:B------:R-:W2:Y:S01]  /*3490*/  @!P3 LDG.E.U16 R188, desc[UR12][R116.64] ;  /* 0x0000000c74bcb981 */ /* 0x000ea2000c1e1500 */
[----:B------:R-:W-:Y:S02]  /*34a0*/  VIADD R125, R125, 0xb8 ;  /* 0x000000b87d7d7836 */ /* 0x000fe40000000000 */
[----:B------:R-:W-:Y:S01]  /*34b0*/  IMAD.WIDE R122, R217, 0x2, R112 ;  /* 0x00000002d97a7825 */ /* 0x000fe200078e0270 */
[----:B------:R-:W2:Y:S01]  /*34c0*/  @!P2 LDG.E.U16 R191, desc[UR12][R118.64] ;  /* 0x0000000c76bfa981 */ /* 0x000ea2000c1e1500 */
[----:B------:R-:W-:Y:S02]  /*34d0*/  ISETP.GE.AND P2, PT, R124, UR10, PT ;  /* 0x0000000a7c007c0c */ /* 0x000fe4000bf46270 */
[----:B------:R-:W-:Y:S01]  /*34e0*/  ISETP.GE.AND P3, PT, R127, UR10, PT ;  /* 0x0000000a7f007c0c */ /* 0x000fe2000bf66270 */
[----:B------:R1:W2:Y:S01]  /*34f0*/  @!P6 LDG.E.U16 R2, desc[UR12][R122.64] ;  /* 0x0000000c7a02e981 */ /* 0x0002a2000c1e1500 */
[----:B------:R-:W-:-:S02]  /*3500*/  ISETP.GE.AND P4, PT, R125, UR10, PT ;  /* 0x0000000a7d007c0c */ /* 0x000fc4000bf86270 */
[----:B------:R-:W-:Y:S01]  /*3510*/  ISETP.GE.AND P5, PT, R126, UR10, PT ;  /* 0x0000000a7e007c0c */ /* 0x000fe2000bfa6270 */
[----:B0-----:R-:W-:Y:S01]  /*3520*/  IMAD.WIDE R120, R220, 0x2, R112 ;  /* 0x00000002dc787825 */ /* 0x001fe200078e0270 */
[----:B------:R-:W-:Y:S02]  /*3530*/  PRMT R190, RZ, 0x7610, R190 ;  /* 0x00007610ffbe7816 */ /* 0x000fe400000000be */
[----:B------:R-:W-:Y:S01]  /*3540*/  PRMT R189, RZ, 0x7610, R189 ;  /* 0x00007610ffbd7816 */ /* 0x000fe200000000bd */
[----:B-1----:R-:W-:-:S03]  /*3550*/  IMAD.WIDE R122, R221, 0x2, R112 ;  /* 0x00000002dd7a7825 */ /* 0x002fc600078e0270 */
[----:B------:R0:W2:Y:S01]  /*3560*/  @!P1 LDG.E.U16 R190, desc[UR12][R120.64] ;  /* 0x0000000c78be9981 */ /* 0x0000a2000c1e1500 */
[----:B------:R-:W-:Y:S02]  /*3570*/  PRMT R212, RZ, 0x7610, R212 ;  /* 0x00007610ffd47816 */ /* 0x000fe400000000d4 */
[----:B------:R-:W-:Y:S01]  /*3580*/  PRMT R204, RZ, 0x7610, R204 ;  /* 0x00007610ffcc7816 */ /* 0x000fe200000000cc */
[----:B------:R1:W2:Y:S01]  /*3590*/  @!P0 LDG.E.U16 R189, desc[UR12][R122.64] ;  /* 0x0000000c7abd8981 */ /* 0x0002a2000c1e1500 */
[----:B------:R-:W-:Y:S01]  /*35a0*/  PRMT R196, RZ, 0x7610, R196 ;  /* 0x00007610ffc47816 */ /* 0x000fe200000000c4 */
[----:B------:R-:W-:Y:S01]  /*35b0*/  IMAD.WIDE R116, R222, 0x2, R112 ;  /* 0x00000002de747825 */ /* 0x000fe200078e0270 */
[----:B------:R-:W-:-:S03]  /*35c0*/  PRMT R187, RZ, 0x7610, R187 ;  /* 0x00007610ffbb7816 */ /* 0x000fc600000000bb */
[--C-:B------:R-:W-:Y:S01]  /*35d0*/  IMAD.WIDE R118, R223, 0x2, R112.reuse ;  /* 0x00000002df767825 */ /* 0x100fe200078e0270 */
[----:B------:R-:W2:Y:S03]  /*35e0*/  @!P2 LDG.E.U16 R212, desc[UR12][R116.64] ;  /* 0x0000000c74d4a981 */ /* 0x000ea6000c1e1500 */
[--C-:B0-----:R-:W-:Y:S01]  /*35f0*/  IMAD.WIDE R120, R224, 0x2, R112.reuse ;  /* 0x00000002e0787825 */ /* 0x101fe200078e0270 */
[----:B------:R0:W2:Y:S03]  /*3600*/  @!P3 LDG.E.U16 R204, desc[UR12][R118.64] ;  /* 0x0000000c76ccb981 */ /* 0x0000a6000c1e1500 */
[----:B-1----:R-:W-:Y:S01]  /*3610*/  IMAD.WIDE R122, R225, 0x2, R112 ;  /* 0x00000002e17a7825 */ /* 0x002fe200078e0270 */
[----:B------:R1:W2:Y:S04]  /*3620*/  @!P4 LDG.E.U16 R196, desc[UR12][R120.64] ;  /* 0x0000000c78c4c981 */ /* 0x0002a8000c1e1500 */
[----:B------:R0:W2:Y:S01]  /*3630*/  @!P5 LDG.E.U16 R187, desc[UR12][R122.64] ;  /* 0x0000000c7abbd981 */ /* 0x0000a2000c1e1500 */
[----:B------:R-:W-:-:S04]  /*3640*/  LOP3.LUT R124, R226, 0x7f, RZ, 0xc0, !PT ;  /* 0x0000007fe27c7812 */ /* 0x000fc800078ec0ff */
[C---:B------:R-:W-:Y:S02]  /*3650*/  ISETP.GE.AND P1, PT, R124.reuse, UR10, PT ;  /* 0x0000000a7c007c0c */ /* 0x040fe4000bf26270 */
[----:B------:R-:W-:-:S04]  /*3660*/  LOP3.LUT R124, R124, 0x80, RZ, 0xfc, !PT ;  /* 0x000000807c7c7812 */ /* 0x000fc800078efcff */
[----:B------:R-:W-:Y:S02]  /*3670*/  ISETP.GE.AND P0, PT, R124, UR10, PT ;  /* 0x0000000a7c007c0c */ /* 0x000fe4000bf06270 */
[----:B------:R-:W-:Y:S02]  /*3680*/  IADD3 RZ, P3, PT, R92, UR4, RZ ;  /* 0x000000045cff7c10 */ /* 0x000fe4000ff7e0ff */
[----:B------:R-:W-:Y:S01]  /*3690*/  IADD3 RZ, P2, PT, R38, UR4, RZ ;  /* 0x0000000426ff7c10 */ /* 0x000fe2000ff5e0ff */
[----:B0-----:R-:W-:Y:S01]  /*36a0*/  VIADD R118, R92, UR4 ;  /* 0x000000045c767c36 */ /* 0x001fe20008000000 */
[----:B------:R-:W-:Y:S01]  /*36b0*/  PRMT R116, RZ, 0x7610, R116 ;  /* 0x00007610ff747816 */ /* 0x000fe20000000074 */
[----:B-1----:R-:W-:Y:S01]  /*36c0*/  VIADD R120, R38, UR4 ;  /* 0x0000000426787c36 */ /* 0x002fe20008000000 */
[----:B------:R-:W-:Y:S01]  /*36d0*/  IADD3.X R119, PT, PT, R93, UR5, RZ, P3, !PT ;  /* 0x000000055d777c10 */ /* 0x000fe20009ffe4ff */
[----:B------:R-:W-:Y:S01]  /*36e0*/  BAR.SYNC.DEFER_BLOCKING 0x0 ;  /* 0x0000000000007b1d */ /* 0x000fe20000010000 */
[----:B------:R-:W-:-:S02]  /*36f0*/  PRMT R117, RZ, 0x7610, R117 ;  /* 0x00007610ff757816 */ /* 0x000fc40000000075 */
[----:B------:R-:W-:Y:S02]  /*3700*/  IADD3.X R121, PT, PT, R39, UR5, RZ, P2, !PT ;  /* 0x0000000527797c10 */ /* 0x000fe400097fe4ff */
[----:B------:R-:W-:Y:S02]  /*3710*/  IADD3 RZ, P3, PT, R90, UR4, RZ ;  /* 0x000000045aff7c10 */ /* 0x000fe4000ff7e0ff */
[C---:B------:R-:W-:Y:S01]  /*3720*/  IADD3 RZ, P2, PT, R36.reuse, UR4, RZ ;  /* 0x0000000424ff7c10 */ /* 0x040fe2000ff5e0ff */
[----:B------:R-:W-:-:S03]  /*3730*/  VIADD R122, R36, UR4 ;  /* 0x00000004247a7c36 */ /* 0x000fc60008000000 */
[----:B------:R-:W-:Y:S02]  /*3740*/  IADD3.X R123, PT, PT, R37, UR5, RZ, P2, !PT ;  /* 0x00000005257b7c10 */ /* 0x000fe400097fe4ff */
[C---:B------:R-:W-:Y:S01]  /*3750*/  IADD3 RZ, P2, PT, R34.reuse, UR4, RZ ;  /* 0x0000000422ff7c10 */ /* 0x040fe2000ff5e0ff */
[----:B------:R-:W-:Y:S01]  /*3760*/  VIADD R124, R34, UR4 ;  /* 0x00000004227c7c36 */ /* 0x000fe20008000000 */
[----:B------:R0:W2:Y:S04]  /*3770*/  @!P1 LDG.E.U16 R116, desc[UR12][R118.64] ;  /* 0x0000000c76749981 */ /* 0x0000a8000c1e1500 */
[----:B------:R1:W2:Y:S01]  /*3780*/  @!P0 LDG.E.U16 R117, desc[UR12][R120.64] ;  /* 0x0000000c78758981 */ /* 0x0002a2000c1e1500 */
[----:B0-----:R-:W-:Y:S02]  /*3790*/  PRMT R118, RZ, 0x7610, R118 ;  /* 0x00007610ff767816 */ /* 0x001fe40000000076 */
[----:B------:R-:W-:Y:S01]  /*37a0*/  PRMT R119, RZ, 0x7610, R119 ;  /* 0x00007610ff777816 */ /* 0x000fe20000000077 */
[----:B-1----:R-:W-:Y:S01]  /*37b0*/  VIADD R120, R90, UR4 ;  /* 0x000000045a787c36 */ /* 0x002fe20008000000 */
[----:B------:R-:W-:-:S02]  /*37c0*/  IADD3.X R121, PT, PT, R91, UR5, RZ, P3, !PT ;  /* 0x000000055b797c10 */ /* 0x000fc40009ffe4ff */
[----:B------:R-:W-:Y:S02]  /*37d0*/  IADD3 RZ, P3, PT, R88, UR4, RZ ;  /* 0x0000000458ff7c10 */ /* 0x000fe4000ff7e0ff */
[----:B------:R0:W2:Y:S01]  /*37e0*/  @!P0 LDG.E.U16 R119, desc[UR12][R122.64] ;  /* 0x0000000c7a778981 */ /* 0x0000a2000c1e1500 */
[----:B------:R-:W-:-:S03]  /*37f0*/  IADD3.X R125, PT, PT, R35, UR5, RZ, P2, !PT ;  /* 0x00000005237d7c10 */ /* 0x000fc600097fe4ff */
[----:B------:R1:W2:Y:S01]  /*3800*/  @!P1 LDG.E.U16 R118, desc[UR12][R120.64] ;  /* 0x0000000c78769981 */ /* 0x0002a2000c1e1500 */
[----:B------:R-:W-:Y:S01]  /*3810*/  IADD3 RZ, P2, PT, R32, UR4, RZ ;  /* 0x0000000420ff7c10 */ /* 0x000fe2000ff5e0ff */
[----:B0-----:R-:W-:Y:S01]  /*3820*/  VIADD R122, R88, UR4 ;  /* 0x00000004587a7c36 */ /* 0x001fe20008000000 */
[----:B------:R-:W-:Y:S02]  /*3830*/  IADD3.X R123, PT, PT, R89, UR5, RZ, P3, !PT ;  /* 0x00000005597b7c10 */ /* 0x000fe40009ffe4ff */
[----:B-1----:R-:W-:Y:S02]  /*3840*/  PRMT R120, RZ, 0x7610, R120 ;  /* 0x00007610ff787816 */ /* 0x002fe40000000078 */
[----:B------:R-:W-:Y:S02]  /*3850*/  PRMT R121, RZ, 0x7610, R121 ;  /* 0x00007610ff797816 */ /* 0x000fe40000000079 */
[----:B------:R-:W-:Y:S02]  /*3860*/  IADD3 RZ, P3, PT, R86, UR4, RZ ;  /* 0x0000000456ff7c10 */ /* 0x000fe4000ff7e0ff */
[----:B------:R0:W2:Y:S01]  /*3870*/  @!P1 LDG.E.U16 R120, desc[UR12][R122.64] ;  /* 0x0000000c7a789981 */ /* 0x0000a2000c1e1500 */
[----:B------:R-:W-:Y:S01]  /*3880*/  VIADD R126, R32, UR4 ;  /* 0x00000004207e7c36 */ /* 0x000fe20008000000 */
[----:B------:R-:W-:-:S02]  /*3890*/  IADD3.X R127, PT, PT, R33, UR5, RZ, P2, !PT ;  /* 0x00000005217f7c10 */ /* 0x000fc400097fe4ff */
[----:B------:R1:W2:Y:S01]  /*38a0*/  @!P0 LDG.E.U16 R121, desc[UR12][R124.64] ;  /* 0x0000000c7c798981 */ /* 0x0002a2000c1e1500 */
[----:B------:R-:W-:Y:S02]  /*38b0*/  IADD3 RZ, P2, PT, R30, UR4, RZ ;  /* 0x000000041eff7c10 */ /* 0x000fe4000ff5e0ff */
[----:B0-----:R-:W-:Y:S02]  /*38c0*/  PRMT R122, RZ, 0x7610, R122 ;  /* 0x00007610ff7a7816 */ /* 0x001fe4000000007a */
[----:B------:R-:W-:Y:S01]  /*38d0*/  PRMT R123, RZ, 0x7610, R123 ;  /* 0x00007610ff7b7816 */ /* 0x000fe2000000007b */
[----:B-1----:R-:W-:Y:S01]  /*38e0*/  VIADD R124, R86, UR4 ;  /* 0x00000004567c7c36 */ /* 0x002fe20008000000 */
[----:B------:R-:W-:Y:S02]  /*38f0*/  IADD3.X R125, PT, PT, R87, UR5, RZ, P3, !PT ;  /* 0x00000005577d7c10 */ /* 0x000fe40009ffe4ff */
[----:B------:R-:W-:Y:S02]  /*3900*/  IADD3 RZ, P3, PT, R84, UR4, RZ ;  /* 0x0000000454ff7c10 */ /* 0x000fe4000ff7e0ff */
[----:B------:R0:W2:Y:S01]  /*3910*/  @!P0 LDG.E.U16 R123, desc[UR12][R126.64] ;  /* 0x0000000c7e7b8981 */ /* 0x0000a2000c1e1500 */
[----:B------:R-:W-:-:S03]  /*3920*/  VIADD R128, R30, UR4 ;  /* 0x000000041e807c36 */ /* 0x000fc60008000000 */
[----:B------:R1:W2:Y:S01]  /*3930*/  @!P1 LDG.E.U16 R122, desc[UR12][R124.64] ;  /* 0x0000000c7c7a9981 */ /* 0x0002a2000c1e1500 */
[----:B------:R-:W-:Y:S01]  /*3940*/  IADD3.X R129, PT, PT, R31, UR5, RZ, P2, !PT ;  /* 0x000000051f817c10 */ /* 0x000fe200097fe4ff */
[----:B0-----:R-:W-:Y:S01]  /*3950*/  VIADD R126, R84, UR4 ;  /* 0x00000004547e7c36 */ /* 0x001fe20008000000 */
[----:B------:R-:W-:Y:S02]  /*3960*/  IADD3.X R127, PT, PT, R85, UR5, RZ, P3, !PT ;  /* 0x00000005557f7c10 */ /* 0x000fe40009ffe4ff */
[----:B-1----:R-:W-:Y:S02]  /*3970*/  PRMT R124, RZ, 0x7610, R124 ;  /* 0x00007610ff7c7816 */ /* 0x002fe4000000007c */
[----:B------:R-:W-:Y:S02]  /*3980*/  PRMT R125, RZ, 0x7610, R125 ;  /* 0x00007610ff7d7816 */ /* 0x000fe4000000007d */
[----:B------:R-:W-:Y:S02]  /*3990*/  IADD3 RZ, P3, PT, R82, UR4, RZ ;  /* 0x0000000452ff7c10 */ /* 0x000fe4000ff7e0ff */
[C---:B------:R-:W-:Y:S01]  /*39a0*/  IADD3 RZ, P2, PT, R28.reuse, UR4, RZ ;  /* 0x000000041cff7c10 */ /* 0x040fe2000ff5e0ff */
[----:B------:R0:W2:Y:S01]  /*39b0*/  @!P1 LDG.E.U16 R124, desc[UR12][R126.64] ;  /* 0x0000000c7e7c9981 */ /* 0x0000a2000c1e1500 */
[----:B------:R-:W-:-:S03]  /*39c0*/  VIADD R130, R28, UR4 ;  /* 0x000000041c827c36 */ /* 0x000fc60008000000 */
[----:B------:R1:W2:Y:S01]  /*39d0*/  @!P0 LDG.E.U16 R125, desc[UR12][R128.64] ;  /* 0x0000000c807d8981 */ /* 0x0002a2000c1e1500 */
[----:B------:R-:W-:Y:S02]  /*39e0*/  IADD3.X R131, PT, PT, R29, UR5, RZ, P2, !PT ;  /* 0x000000051d837c10 */ /* 0x000fe400097fe4ff */
[----:B0-----:R-:W-:Y:S02]  /*39f0*/  PRMT R126, RZ, 0x7610, R126 ;  /* 0x00007610ff7e7816 */ /* 0x001fe4000000007e */
[----:B------:R-:W-:Y:S01]  /*3a00*/  PRMT R127, RZ, 0x7610, R127 ;  /* 0x00007610ff7f7816 */ /* 0x000fe2000000007f */
[----:B-1----:R-:W-:Y:S01]  /*3a10*/  VIADD R128, R82, UR4 ;  /* 0x0000000452807c36 */ /* 0x002fe20008000000 */
[----:B------:R-:W-:Y:S02]  /*3a20*/  IADD3.X R129, PT, PT, R83, UR5, RZ, P3, !PT ;  /* 0x0000000553817c10 */ /* 0x000fe40009ffe4ff */
[----:B------:R-:W-:Y:S02]  /*3a30*/  IADD3 RZ, P3, PT, R80, UR4, RZ ;  /* 0x0000000450ff7c10 */ /* 0x000fe4000ff7e0ff */
[----:B------:R0:W2:Y:S01]  /*3a40*/  @!P0 LDG.E.U16 R127, desc[UR12][R130.64] ;  /* 0x0000000c827f8981 */ /* 0x0000a2000c1e1500 */
[----:B------:R-:W-:-:S03]  /*3a50*/  IADD3 RZ, P2, PT, R26, UR4, RZ ;  /* 0x000000041aff7c10 */ /* 0x000fc6000ff5e0ff */
[----:B------:R1:W2:Y:S01]  /*3a60*/  @!P1 LDG.E.U16 R126, desc[UR12][R128.64] ;  /* 0x0000000c807e9981 */ /* 0x0002a2000c1e1500 */
[----:B------:R-:W-:Y:S01]  /*3a70*/  VIADD R160, R26, UR4 ;  /* 0x000000041aa07c36 */ /* 0x000fe20008000000 */
[----:B------:R-:W-:Y:S01]  /*3a80*/  IADD3.X R161, PT, PT, R27, UR5, RZ, P2, !PT ;  /* 0x000000051ba17c10 */ /* 0x000fe200097fe4ff */
[----:B0-----:R-:W-:Y:S01]  /*3a90*/  VIADD R130, R80, UR4 ;  /* 0x0000000450827c36 */ /* 0x001fe20008000000 */
[----:B------:R-:W-:Y:S02]  /*3aa0*/  IADD3.X R131, PT, PT, R81, UR5, RZ, P3, !PT ;  /* 0x0000000551837c10 */ /* 0x000fe40009ffe4ff */
[----:B-1----:R-:W-:Y:S02]  /*3ab0*/  PRMT R128, RZ, 0x7610, R128 ;  /* 0x00007610ff807816 */ /* 0x002fe40000000080 */
[----:B------:R-:W-:Y:S02]  /*3ac0*/  PRMT R129, RZ, 0x7610, R129 ;  /* 0x00007610ff817816 */ /* 0x000fe40000000081 */
[----:B------:R-:W-:-:S02]  /*3ad0*/  IADD3 RZ, P3, PT, R78, UR4, RZ ;  /* 0x000000044eff7c10 */ /* 0x000fc4000ff7e0ff */
        /* <DEDUP_REMOVED lines=11> */
[----:B------:R-:W-:-:S02]  /*3b90*/  IADD3 RZ, P2, PT, R22, UR4, RZ ;  /* 0x0000000416ff7c10 */ /* 0x000fc4000ff5e0ff */
[----:B------:R-:W-:Y:S01]  /*3ba0*/  PRMT R155, RZ, 0x7610, R155 ;  /* 0x00007610ff9b7816 */ /* 0x000fe2000000009b */
[----:B------:R1:W2:Y:S01]  /*3bb0*/  @!P1 LDG.E.U16 R130, desc[UR12][R160.64] ;  /* 0x0000000ca0829981 */ /* 0x0002a2000c1e1500 */
[----:B------:R-:W-:Y:S01]  /*3bc0*/  PRMT R159, RZ, 0x7610, R159 ;  /* 0x00007610ff9f7816 */ /* 0x000fe2000000009f */
[----:B0-----:R-:W-:Y:S01]  /*3bd0*/  VIADD R162, R22, UR4 ;  /* 0x0000000416a27c36 */ /* 0x001fe20008000000 */
[----:B------:R-:W-:Y:S01]  /*3be0*/  IADD3.X R163, PT, PT, R23, UR5, RZ, P2, !PT ;  /* 0x0000000517a37c10 */ /* 0x000fe200097fe4ff */
[----:B-1----:R-:W-:Y:S01]  /*3bf0*/  VIADD R160, R76, UR4 ;  /* 0x000000044ca07c36 */ /* 0x002fe20008000000 */
[----:B------:R-:W-:-:S03]  /*3c00*/  IADD3.X R161, PT, PT, R77, UR5, RZ, P3, !PT ;  /* 0x000000054da17c10 */ /* 0x000fc60009ffe4ff */
[----:B------:R0:W2:Y:S01]  /*3c10*/  @!P0 LDG.E.U16 R159, desc[UR12][R162.64] ;  /* 0x0000000ca29f8981 */ /* 0x0000a2000c1e1500 */
[----:B------:R-:W-:Y:S02]  /*3c20*/  IADD3 RZ, P3, PT, R74, UR4, RZ ;  /* 0x000000044aff7c10 */ /* 0x000fe4000ff7e0ff */
[C---:B------:R-:W-:Y:S01]  /*3c30*/  IADD3 RZ, P2, PT, R20.reuse, UR4, RZ ;  /* 0x0000000414ff7c10 */ /* 0x040fe2000ff5e0ff */
[----:B------:R1:W2:Y:S01]  /*3c40*/  @!P1 LDG.E.U16 R155, desc[UR12][R160.64] ;  /* 0x0000000ca09b9981 */ /* 0x0002a2000c1e1500 */
[----:B------:R-:W-:Y:S02]  /*3c50*/  VIADD R164, R20, UR4 ;  /* 0x0000000414a47c36 */ /* 0x000fe40008000000 */
[----:B------:R-:W-:Y:S02]  /*3c60*/  IADD3.X R165, PT, PT, R21, UR5, RZ, P2, !PT ;  /* 0x0000000515a57c10 */ /* 0x000fe400097fe4ff */
[----:B------:R-:W-:Y:S01]  /*3c70*/  IADD3 RZ, P2, PT, R72, UR4, RZ ;  /* 0x0000000448ff7c10 */ /* 0x000fe2000ff5e0ff */
[----:B0-----:R-:W-:Y:S01]  /*3c80*/  VIADD R162, R74, UR4 ;  /* 0x000000044aa27c36 */ /* 0x001fe20008000000 */
[----:B------:R-:W-:-:S02]  /*3c90*/  IADD3.X R163, PT, PT, R75, UR5, RZ, P3, !PT ;  /* 0x000000054ba37c10 */ /* 0x000fc40009ffe4ff */
[----:B-1----:R-:W-:Y:S02]  /*3ca0*/  PRMT R160, RZ, 0x7610, R160 ;  /* 0x00007610ffa07816 */ /* 0x002fe400000000a0 */
[----:B------:R-:W-:Y:S02]  /*3cb0*/  PRMT R161, RZ, 0x7610, R161 ;  /* 0x00007610ffa17816 */ /* 0x000fe400000000a1 */
[----:B------:R-:W-:Y:S02]  /*3cc0*/  IADD3.X R167, PT, PT, R73, UR5, RZ, P2, !PT ;  /* 0x0000000549a77c10 */ /* 0x000fe400097fe4ff */
[----:B------:R0:W2:Y:S01]  /*3cd0*/  @!P1 LDG.E.U16 R160, desc[UR12][R162.64] ;  /* 0x0000000ca2a09981 */ /* 0x0000a2000c1e1500 */
[----:B------:R-:W-:-:S03]  /*3ce0*/  VIADD R166, R72, UR4 ;  /* 0x0000000448a67c36 */ /* 0x000fc60008000000 */
[----:B------:R1:W2:Y:S01]  /*3cf0*/  @!P0 LDG.E.U16 R161, desc[UR12][R164.64] ;  /* 0x0000000ca4a18981 */ /* 0x0002a2000c1e1500 */
[----:B0-----:R-:W-:Y:S02]  /*3d00*/  PRMT R162, RZ, 0x7610, R162 ;  /* 0x00007610ffa27816 */ /* 0x001fe400000000a2 */
[----:B-1----:R-:W-:Y:S02]  /*3d10*/  IADD3 R164, P2, PT, R94, UR4, RZ ;  /* 0x000000045ea47c10 */ /* 0x002fe4000ff5e0ff */
[----:B------:R-:W-:Y:S02]  /*3d20*/  PRMT R163, RZ, 0x7610, R163 ;  /* 0x00007610ffa37816 */ /* 0x000fe400000000a3 */
[----:B------:R0:W2:Y:S01]  /*3d30*/  @!P1 LDG.E.U16 R162, desc[UR12][R166.64] ;  /* 0x0000000ca6a29981 */ /* 0x0000a2000c1e1500 */
[----:B------:R-:W-:-:S05]  /*3d40*/  IADD3.X R165, PT, PT, R95, UR5, RZ, P2, !PT ;  /* 0x000000055fa57c10 */ /* 0x000fca00097fe4ff */
[----:B------:R1:W2:Y:S01]  /*3d50*/  @!P1 LDG.E.U16 R163, desc[UR12][R164.64] ;  /* 0x0000000ca4a39981 */ /* 0x0002a2000c1e1500 */
[----:B0-----:R-:W-:-:S04]  /*3d60*/  IADD3 R166, P2, PT, R96, UR4, RZ ;  /* 0x0000000460a67c10 */ /* 0x001fc8000ff5e0ff */
[----:B------:R-:W-:Y:S02]  /*3d70*/  IADD3.X R167, PT, PT, R97, UR5, RZ, P2, !PT ;  /* 0x0000000561a77c10 */ /* 0x000fe400097fe4ff */
[----:B-1----:R-:W-:Y:S02]  /*3d80*/  PRMT R164, RZ, 0x7610, R164 ;  /* 0x00007610ffa47816 */ /* 0x002fe400000000a4 */
[----:B------:R-:W-:-:S04]  /*3d90*/  PRMT R165, RZ, 0x7610, R165 ;  /* 0x00007610ffa57816 */ /* 0x000fc800000000a5 */
[----:B------:R0:W2:Y:S02]  /*3da0*/  @!P1 LDG.E.U16 R164, desc[UR12][R166.64] ;  /* 0x0000000ca6a49981 */ /* 0x0000a4000c1e1500 */
[----:B0-----:R-:W-:-:S04]  /*3db0*/  IADD3 R166, P2, PT, R98, UR4, RZ ;  /* 0x0000000462a67c10 */ /* 0x001fc8000ff5e0ff */
[----:B------:R-:W-:Y:S02]  /*3dc0*/  IADD3.X R167, PT, PT, R99, UR5, RZ, P2, !PT ;  /* 0x0000000563a77c10 */ /* 0x000fe400097fe4ff */
[----:B------:R-:W-:-:S03]  /*3dd0*/  IADD3 R168, P2, PT, R100, UR4, RZ ;  /* 0x0000000464a87c10 */ /* 0x000fc6000ff5e0ff */
[----:B------:R0:W2:Y:S01]  /*3de0*/  @!P1 LDG.E.U16 R165, desc[UR12][R166.64] ;  /* 0x0000000ca6a59981 */ /* 0x0000a2000c1e1500 */
[----:B------:R-:W-:Y:S02]  /*3df0*/  IADD3.X R169, PT, PT, R101, UR5, RZ, P2, !PT ;  /* 0x0000000565a97c10 */ /* 0x000fe400097fe4ff */
[----:B0-----:R-:W-:Y:S02]  /*3e00*/  PRMT R166, RZ, 0x7610, R166 ;  /* 0x00007610ffa67816 */ /* 0x001fe400000000a6 */
        /* <DEDUP_REMOVED lines=38> */
[----:B------:R-:W-:Y:S01]  /*4070*/  IADD3.X R179, PT, PT, R143, UR5, RZ, P2, !PT ;  /* 0x000000058fb37c10 */ /* 0x000fe200097fe4ff */
[----:B------:R-:W1:Y:S01]  /*4080*/  S2UR UR8, SR_CgaCtaId ;  /* 0x00000000000879c3 */ /* 0x000e620000008800 */
[----:B0-----:R-:W-:Y:S02]  /*4090*/  PRMT R176, RZ, 0x7610, R176 ;  /* 0x00007610ffb07816 */ /* 0x001fe400000000b0 */
[----:B------:R-:W-:-:S04]  /*40a0*/  PRMT R177, RZ, 0x7610, R177 ;  /* 0x00007610ffb17816 */ /* 0x000fc800000000b1 */
[----:B------:R0:W2:Y:S02]  /*40b0*/  @!P1 LDG.E.U16 R176, desc[UR12][R178.64] ;  /* 0x0000000cb2b09981 */ /* 0x0000a4000c1e1500 */
[----:B0-----:R-:W-:-:S04]  /*40c0*/  IADD3 R178, P2, PT, R138, UR4, RZ ;  /* 0x000000048ab27c10 */ /* 0x001fc8000ff5e0ff */
[----:B------:R-:W-:-:S05]  /*40d0*/  IADD3.X R179, PT, PT, R139, UR5, RZ, P2, !PT ;  /* 0x000000058bb37c10 */ /* 0x000fca00097fe4ff */
[----:B------:R0:W2:Y:S01]  /*40e0*/  @!P1 LDG.E.U16 R177, desc[UR12][R178.64] ;  /* 0x0000000cb2b19981 */ /* 0x0000a2000c1e1500 */
[----:B------:R-:W-:Y:S01]  /*40f0*/  IADD3 R180, P2, PT, R114, UR4, RZ ;  /* 0x0000000472b47c10 */ /* 0x000fe2000ff5e0ff */
[----:B------:R-:W-:Y:S01]  /*4100*/  UMOV UR7, 0x400 ;  /* 0x0000040000077882 */ /* 0x000fe20000000000 */
[----:B0-----:R-:W-:Y:S02]  /*4110*/  SHF.R.S32.HI R179, RZ, 0x6, R226 ;  /* 0x00000006ffb37819 */ /* 0x001fe400000114e2 */
[----:B------:R-:W-:Y:S02]  /*4120*/  PRMT R178, RZ, 0x7610, R178 ;  /* 0x00007610ffb27816 */ /* 0x000fe400000000b2 */
[----:B------:R-:W-:Y:S02]  /*4130*/  SGXT R179, R179, 0x1 ;  /* 0x00000001b3b3781a */ /* 0x000fe40000000200 */
[----:B------:R-:W-:Y:S02]  /*4140*/  IADD3.X R181, PT, PT, R115, UR5, RZ, P2, !PT ;  /* 0x0000000573b57c10 */ /* 0x000fe400097fe4ff */
[----:B------:R-:W-:Y:S01]  /*4150*/  LOP3.LUT R194, R179, 0x90, RZ, 0xc0, !PT ;  /* 0x00000090b3c27812 */ /* 0x000fe200078ec0ff */
[----:B------:R-:W-:Y:S01]  /*4160*/  IMAD.SHL.U32 R179, R226, 0x2, RZ ;  /* 0x00000002e2b37824 */ /* 0x000fe200078e00ff */
[----:B-1----:R-:W-:Y:S01]  /*4170*/  ULEA UR7, UR8, UR7, 0x18 ;  /* 0x0000000708077291 */ /* 0x002fe2000f8ec0ff */
[----:B------:R0:W2:Y:S03]  /*4180*/  @!P1 LDG.E.U16 R178, desc[UR12][R180.64] ;  /* 0x0000000cb4b29981 */ /* 0x0000a6000c1e1500 */
[----:B------:R-:W-:-:S02]  /*4190*/  LOP3.LUT R194, R194, 0x7e, R179, 0x78, !PT ;  /* 0x0000007ec2c27812 */ /* 0x000fc400078e78b3 */
[----:B------:R-:W-:Y:S02]  /*41a0*/  PRMT R179, RZ, 0x7610, R179 ;  /* 0x00007610ffb37816 */ /* 0x000fe400000000b3 */
[----:B0-----:R-:W-:Y:S01]  /*41b0*/  IADD3 R180, P2, PT, R58, UR4, RZ ;  /* 0x000000043ab47c10 */ /* 0x001fe2000ff5e0ff */
[----:B----4-:R0:W-:Y:S03]  /*41c0*/  STS.U16 [R194+UR7+0x4000], R182 ;  /* 0x004000b6c2007988 */ /* 0x0101e60008000407 */
[----:B------:R-:W-:-:S05]  /*41d0*/  IADD3.X R181, PT, PT, R59, UR5, RZ, P2, !PT ;  /* 0x000000053bb57c10 */ /* 0x000fca00097fe4ff */
[----:B------:R1:W4:Y:S01]  /*41e0*/  @!P1 LDG.E.U16 R179, desc[UR12][R180.64] ;  /* 0x0000000cb4b39981 */ /* 0x000322000c1e1500 */
[----:B0-----:R-:W-:-:S04]  /*41f0*/  IADD3 R182, P2, PT, R60, UR4, RZ ;  /* 0x000000043cb67c10 */ /* 0x001fc8000ff5e0ff */
[----:B------:R-:W-:Y:S02]  /*4200*/  IADD3.X R183, PT, PT, R61, UR5, RZ, P2, !PT ;  /* 0x000000053db77c10 */ /* 0x000fe400097fe4ff */
[----:B-1----:R-:W-:Y:S02]  /*4210*/  PRMT R180, RZ, 0x7610, R180 ;  /* 0x00007610ffb47816 */ /* 0x002fe400000000b4 */
[----:B------:R-:W-:-:S04]  /*4220*/  PRMT R181, RZ, 0x7610, R181 ;  /* 0x00007610ffb57816 */ /* 0x000fc800000000b5 */
[----:B------:R0:W4:Y:S04]  /*4230*/  @!P1 LDG.E.U16 R180, desc[UR12][R182.64] ;  /* 0x0000000cb6b49981 */ /* 0x000128000c1e1500 */
[----:B------:R1:W-:Y:S01]  /*4240*/  STS.U16 [R194+UR7+0x4200], R184 ;  /* 0x004200b8c2007988 */ /* 0x0003e20008000407 */
[----:B0-----:R-:W-:-:S04]  /*4250*/  IADD3 R182, P2, PT, R62, UR4, RZ ;  /* 0x000000043eb67c10 */ /* 0x001fc8000ff5e0ff */
[----:B------:R-:W-:Y:S02]  /*4260*/  IADD3.X R183, PT, PT, R63, UR5, RZ, P2, !PT ;  /* 0x000000053fb77c10 */ /* 0x000fe400097fe4ff */
[----:B-1----:R-:W-:Y:S01]  /*4270*/  IADD3 R184, P2, PT, R64, UR4, RZ ;  /* 0x0000000440b87c10 */ /* 0x002fe2000ff5e0ff */
[----:B-----5:R0:W-:Y:S04]  /*4280*/  STS.U16 [R194+UR7+0x4100], R185 ;  /* 0x004100b9c2007988 */ /* 0x0201e80008000407 */
[----:B------:R1:W5:Y:S01]  /*4290*/  @!P1 LDG.E.U16 R181, desc[UR12][R182.64] ;  /* 0x0000000cb6b59981 */ /* 0x000362000c1e1500 */
[----:B0-----:R-:W-:Y:S02]  /*42a0*/  IADD3.X R185, PT, PT, R65, UR5, RZ, P2, !PT ;  /* 0x0000000541b97c10 */ /* 0x001fe400097fe4ff */
[----:B-1----:R-:W-:-:S02]  /*42b0*/  PRMT R182, RZ, 0x7610, R182 ;  /* 0x00007610ffb67816 */ /* 0x002fc400000000b6 */
[----:B------:R-:W-:-:S04]  /*42c0*/  PRMT R183, RZ, 0x7610, R183 ;  /* 0x00007610ffb77816 */ /* 0x000fc800000000b7 */
[----:B------:R0:W4:Y:S02]  /*42d0*/  @!P1 LDG.E.U16 R182, desc[UR12][R184.64] ;  /* 0x0000000cb8b69981 */ /* 0x000124000c1e1500 */
[----:B0-----:R-:W-:-:S04]  /*42e0*/  IADD3 R184, P2, PT, R150, UR4, RZ ;  /* 0x0000000496b87c10 */ /* 0x001fc8000ff5e0ff */
[----:B------:R-:W-:Y:S01]  /*42f0*/  IADD3.X R185, PT, PT, R151, UR5, RZ, P2, !PT ;  /* 0x0000000597b97c10 */ /* 0x000fe200097fe4ff */
[----:B---3--:R0:W-:Y:S04]  /*4300*/  STS.U16 [R194+UR7+0x4400], R192 ;  /* 0x004400c0c2007988 */ /* 0x0081e80008000407 */
[----:B------:R1:W3:Y:S01]  /*4310*/  @!P1 LDG.E.U16 R183, desc[UR12][R184.64] ;  /* 0x0000000cb8b79981 */ /* 0x0002e2000c1e1500 */
[----:B0-----:R-:W-:-:S03]  /*4320*/  IADD3 R192, P1, PT, R40, UR4, RZ ;  /* 0x0000000428c07c10 */ /* 0x001fc6000ff3e0ff */
[----:B------:R0:W-:Y:S01]  /*4330*/  STS.U16 [R194+UR7+0x4300], R193 ;  /* 0x004300c1c2007988 */ /* 0x0001e20008000407 */
[----:B-1----:R-:W-:Y:S02]  /*4340*/  PRMT R184, RZ, 0x7610, R184 ;  /* 0x00007610ffb87816 */ /* 0x002fe400000000b8 */
[----:B0-----:R-:W-:-:S05]  /*4350*/  IADD3.X R193, PT, PT, R41, UR5, RZ, P1, !PT ;  /* 0x0000000529c17c10 */ /* 0x001fca0008ffe4ff */
[----:B------:R0:W3:Y:S01]  /*4360*/  @!P0 LDG.E.U16 R184, desc[UR12][R192.64] ;  /* 0x0000000cc0b88981 */ /* 0x0000e2000c1e1500 */
[----:B------:R-:W-:Y:S02]  /*4370*/  PRMT R185, RZ, 0x7610, R185 ;  /* 0x00007610ffb97816 */ /* 0x000fe400000000b9 */
[----:B0-----:R-:W-:-:S04]  /*4380*/  IADD3 R192, P1, PT, R42, UR4, RZ ;  /* 0x000000042ac07c10 */ /* 0x001fc8000ff3e0ff */
[----:B------:R-:W-:Y:S01]  /*4390*/  IADD3.X R193, PT, PT, R43, UR5, RZ, P1, !PT ;  /* 0x000000052bc17c10 */ /* 0x000fe20008ffe4ff */
[----:B--2---:R0:W-:Y:S04]  /*43a0*/  STS.U16 [R194+UR7+0x4600], R186 ;  /* 0x004600bac2007988 */ /* 0x0041e80008000407 */
[----:B------:R1:W2:Y:S01]  /*43b0*/  @!P0 LDG.E.U16 R185, desc[UR12][R192.64] ;  /* 0x0000000cc0b98981 */ /* 0x0002a2000c1e1500 */
[----:B0-----:R-:W-:Y:S02]  /*43c0*/  PRMT R186, RZ, 0x7610, R186 ;  /* 0x00007610ffba7816 */ /* 0x001fe400000000ba */
[----:B-1----:R-:W-:-:S04]  /*43d0*/  IADD3 R192, P1, PT, R44, UR4, RZ ;  /* 0x000000042cc07c10 */ /* 0x002fc8000ff3e0ff */
[----:B------:R-:W-:Y:S01]  /*43e0*/  IADD3.X R193, PT, PT, R45, UR5, RZ, P1, !PT ;  /* 0x000000052dc17c10 */ /* 0x000fe20008ffe4ff */
[----:B------:R0:W-:Y:S04]  /*43f0*/  STS.U16 [R194+UR7+0x4700], R212 ;  /* 0x004700d4c2007988 */ /* 0x0001e80008000407 */
        /* <DEDUP_REMOVED lines=45> */
[----:B------:R1:W4:Y:S01]  /*46d0*/  @!P0 LDG.E.U16 R204, desc[UR12][R192.64] ;  /* 0x0000000cc0cc8981 */ /* 0x000322000c1e1500 */
        /* <DEDUP_REMOVED lines=47> */
[----:B------:R-:W-:-:S05]  /*49d0*/  IADD3.X R193, PT, PT, R153, UR5, RZ, P1, !PT ;  /* 0x0000000599c17c10 */ /* 0x000fca0008ffe4ff */
[----:B------:R0:W4:Y:S04]  /*49e0*/  @!P0 LDG.E.U16 R213, desc[UR12][R192.64] ;  /* 0x0000000cc0d58981 */ /* 0x000128000c1e1500 */
[----:B------:R1:W-:Y:S01]  /*49f0*/  STS.U16 [R194+UR7+0x5a00], R2 ;  /* 0x005a0002c2007988 */ /* 0x0003e20008000407 */
[----:B------:R-:W3:Y:S03]  /*4a00*/  S2UR UR9, SR_CgaCtaId ;  /* 0x00000000000979c3 */ /* 0x000ee60000008800 */
[----:B------:R5:W-:Y:S04]  /*4a10*/  STS.U16 [R194+UR7+0x5900], R156 ;  /* 0x0059009cc2007988 */ /* 0x000be80008000407 */
[----:B------:R3:W-:Y:S01]  /*4a20*/  STS.U16 [R194+UR7+0x5e00], R189 ;  /* 0x005e00bdc2007988 */ /* 0x0007e20008000407 */
[----:B------:R-:W-:Y:S01]  /*4a30*/  UMOV UR8, 0x400 ;  /* 0x0000040000087882 */ /* 0x000fe20000000000 */
[----:B-1----:R-:W-:Y:S01]  /*4a40*/  SHF.R.S32.HI R2, RZ, 0x2, R226 ;  /* 0x00000002ff027819 */ /* 0x002fe200000114e2 */
[----:B0-----:R-:W0:Y:S03]  /*4a50*/  LDC R193, c[0x0][0x3a8] ;  /* 0x0000ea00ffc17b82 */ /* 0x001e260000000800 */
[----:B------:R-:W-:Y:S01]  /*4a60*/  SGXT R2, R2, 0x1 ;  /* 0x000000010202781a */ /* 0x000fe20000000200 */
[----:B-----5:R-:W-:-:S03]  /*4a70*/  IMAD.SHL.U32 R156, R226, 0x20, RZ ;  /* 0x00000020e29c7824 */ /* 0x020fc600078e00ff */
[----:B------:R-:W-:-:S04]  /*4a80*/  LOP3.LUT R2, R2, 0x90, RZ, 0xc0, !PT ;  /* 0x0000009002027812 */ /* 0x000fc800078ec0ff */
[----:B------:R-:W-:Y:S01]  /*4a90*/  LOP3.LUT R2, R2, 0x60, R156, 0xf8, !PT ;  /* 0x0000006002027812 */ /* 0x000fe200078ef89c */
[C---:B------:R-:W-:Y:S01]  /*4aa0*/  IMAD.SHL.U32 R156, R226.reuse, 0x80, RZ ;  /* 0x00000080e29c7824 */ /* 0x040fe200078e00ff */
[----:B---3--:R-:W-:-:S04]  /*4ab0*/  LOP3.LUT R189, R226, 0x7, RZ, 0xc0, !PT ;  /* 0x00000007e2bd7812 */ /* 0x008fc800078ec0ff */
[----:B------:R-:W-:Y:S01]  /*4ac0*/  LOP3.LUT R156, R156, 0x3000, RZ, 0xc0, !PT ;  /* 0x000030009c9c7812 */ /* 0x000fe200078ec0ff */
[----:B------:R1:W-:Y:S04]  /*4ad0*/  STS.U16 [R194+UR7+0x5f00], R187 ;  /* 0x005f00bbc2007988 */ /* 0x0003e80008000407 */
[----:B------:R-:W-:Y:S01]  /*4ae0*/  IMAD R156, R189, 0x10, R156 ;  /* 0x00000010bd9c7824 */ /* 0x000fe200078e029c */
[----:B------:R3:W-:Y:S01]  /*4af0*/  STS.U16 [R194+UR7+0x5b00], R188 ;  /* 0x005b00bcc2007988 */ /* 0x0007e20008000407 */
[----:B-1----:R-:W-:Y:S01]  /*4b00*/  IMAD.SHL.U32 R187, R226, 0x2, RZ ;  /* 0x00000002e2bb7824 */ /* 0x002fe200078e00ff */
[----:B------:R-:W-:-:S04]  /*4b10*/  ULEA UR8, UR9, UR8, 0x18 ;  /* 0x0000000809087291 */ /* 0x000fc8000f8ec0ff */
[--C-:B------:R-:W-:Y:S01]  /*4b20*/  LOP3.LUT R156, R156, 0x30, R187.reuse, 0x78, !PT ;  /* 0x000000309c9c7812 */ /* 0x100fe200078e78bb */
[----:B---3--:R-:W-:Y:S01]  /*4b30*/  IMAD.SHL.U32 R188, R226, 0x10, RZ ;  /* 0x00000010e2bc7824 */ /* 0x008fe200078e00ff */
[----:B------:R-:W-:Y:S02]  /*4b40*/  LOP3.LUT R2, R2, 0x10, R187, 0x78, !PT ;  /* 0x0000001002027812 */ /* 0x000fe400078e78bb */
[----:B------:R-:W-:Y:S02]  /*4b50*/  LOP3.LUT R187, R226, 0x7f, RZ, 0xc0, !PT ;  /* 0x0000007fe2bb7812 */ /* 0x000fe400078ec0ff */
[----:B------:R-:W-:-:S03]  /*4b60*/  LOP3.LUT R188, R188, 0x100, RZ, 0xc0, !PT ;  /* 0x00000100bcbc7812 */ /* 0x000fc600078ec0ff */
[----:B------:R-:W-:Y:S01]  /*4b70*/  IMAD.SHL.U32 R187, R187, 0x2, RZ ;  /* 0x00000002bbbb7824 */ /* 0x000fe200078e00ff */
[----:B------:R-:W-:Y:S01]  /*4b80*/  STS.U16 [R194+UR7+0x5c00], R191 ;  /* 0x005c00bfc2007988 */ /* 0x000fe20008000407 */
[----:B------:R-:W-:-:S03]  /*4b90*/  IADD3 R2, PT, PT, R2, UR8, R188 ;  /* 0x0000000802027c10 */ /* 0x000fc6000fffe0bc */
[----:B------:R-:W-:Y:S01]  /*4ba0*/  STS.U16 [R194+UR7+0x5d00], R190 ;  /* 0x005d00bec2007988 */ /* 0x000fe20008000407 */
[----:B------:R-:W-:-:S03]  /*4bb0*/  LOP3.LUT R188, R187, 0x10, RZ, 0x3c, !PT ;  /* 0x00000010bbbc7812 */ /* 0x000fc600078e3cff */
[----:B------:R1:W-:Y:S04]  /*4bc0*/  STS.U16 [R187+UR7+0x2000], R130 ;  /* 0x00200082bb007988 */ /* 0x0003e80008000407 */
[----:B------:R3:W-:Y:S01]  /*4bd0*/  STS.U16 [R187+UR7+0x2100], R131 ;  /* 0x00210083bb007988 */ /* 0x0007e20008000407 */
[----:B-1----:R-:W-:-:S03]  /*4be0*/  LOP3.LUT R130, R187, 0x20, RZ, 0x3c, !PT ;  /* 0x00000020bb827812 */ /* 0x002fc600078e3cff */
[----:B------:R-:W-:Y:S01]  /*4bf0*/  STS.U16 [R187+UR7+0x1000], R163 ;  /* 0x001000a3bb007988 */ /* 0x000fe20008000407 */
[----:B---3--:R-:W-:-:S03]  /*4c00*/  LOP3.LUT R131, R187, 0x30, RZ, 0x3c, !PT ;  /* 0x00000030bb837812 */ /* 0x008fc600078e3cff */
[----:B------:R-:W-:Y:S04]  /*4c10*/  STS.U16 [R187+UR7], R171 ;  /* 0x000000abbb007988 */ /* 0x000fe80008000407 */
[----:B------:R-:W-:Y:S04]  /*4c20*/  STS.U16 [R187+UR7+0x3000], R181 ;  /* 0x003000b5bb007988 */ /* 0x000fe80008000407 */
[----:B------:R-:W-:Y:S04]  /*4c30*/  STS.U16 [R187+UR7+0x1100], R184 ;  /* 0x001100b8bb007988 */ /* 0x000fe80008000407 */
[----:B--2---:R-:W-:Y:S01]  /*4c40*/  STS.U16 [R187+UR7+0x100], R207 ;  /* 0x000100cfbb007988 */ /* 0x004fe20008000407 */
[----:B------:R-:W-:-:S03]  /*4c50*/  IMAD R156, R189, 0x200, R156 ;  /* 0x00000200bd9c7824 */ /* 0x000fc600078e029c */
[----:B----4-:R-:W-:Y:S04]  /*4c60*/  STS.U16 [R187+UR7+0x3100], R196 ;  /* 0x003100c4bb007988 */ /* 0x010fe80008000407 */
[----:B------:R-:W-:Y:S04]  /*4c70*/  STS.U16 [R188+UR7+0x200], R170 ;  /* 0x000200aabc007988 */ /* 0x000fe80008000407 */
[----:B------:R-:W-:Y:S04]  /*4c80*/  STS.U16 [R188+UR7+0x300], R208 ;  /* 0x000300d0bc007988 */ /* 0x000fe80008000407 */
[----:B------:R1:W-:Y:S04]  /*4c90*/  STS.U16 [R188+UR7+0x1200], R116 ;  /* 0x00120074bc007988 */ /* 0x0003e80008000407 */
[----:B------:R2:W-:Y:S04]  /*4ca0*/  STS.U16 [R188+UR7+0x1300], R117 ;  /* 0x00130075bc007988 */ /* 0x0005e80008000407 */
[----:B------:R-:W-:Y:S01]  /*4cb0*/  STS.U16 [R188+UR7+0x2200], R155 ;  /* 0x0022009bbc007988 */ /* 0x000fe20008000407 */
[----:B-1----:R-:W-:-:S03]  /*4cc0*/  LOP3.LUT R116, R187, 0x40, RZ, 0x3c, !PT ;  /* 0x00000040bb747812 */ /* 0x002fc600078e3cff */
[----:B------:R-:W-:Y:S01]  /*4cd0*/  STS.U16 [R188+UR7+0x2300], R159 ;  /* 0x0023009fbc007988 */ /* 0x000fe20008000407 */
[----:B--2---:R-:W-:-:S03]  /*4ce0*/  LOP3.LUT R117, R187, 0x50, RZ, 0x3c, !PT ;  /* 0x00000050bb757812 */ /* 0x004fc600078e3cff */
[----:B------:R-:W-:Y:S04]  /*4cf0*/  STS.U16 [R188+UR7+0x3200], R180 ;  /* 0x003200b4bc007988 */ /* 0x000fe80008000407 */
[----:B------:R-:W-:Y:S04]  /*4d00*/  STS.U16 [R188+UR7+0x3300], R197 ;  /* 0x003300c5bc007988 */ /* 0x000fe80008000407 */
[----:B------:R-:W-:Y:S04]  /*4d10*/  STS.U16 [R130+UR7+0x400], R169 ;  /* 0x000400a982007988 */ /* 0x000fe80008000407 */
[----:B------:R-:W-:Y:S04]  /*4d20*/  STS.U16 [R130+UR7+0x500], R209 ;  /* 0x000500d182007988 */ /* 0x000fe80008000407 */
[----:B------:R-:W-:Y:S04]  /*4d30*/  STS.U16 [R130+UR7+0x1400], R118 ;  /* 0x0014007682007988 */ /* 0x000fe80008000407 */
[----:B------:R-:W-:Y:S04]  /*4d40*/  STS.U16 [R130+UR7+0x1500], R119 ;  /* 0x0015007782007988 */ /* 0x000fe80008000407 */
[----:B------:R1:W-:Y:S04]  /*4d50*/  STS.U16 [R130+UR7+0x2400], R160 ;  /* 0x002400a082007988 */ /* 0x0003e80008000407 */
[----:B------:R-:W-:Y:S04]  /*4d60*/  STS.U16 [R130+UR7+0x2500], R161 ;  /* 0x002500a182007988 */ /* 0x000fe80008000407 */
[----:B------:R-:W-:Y:S04]  /*4d70*/  STS.U16 [R130+UR7+0x3400], R179 ;  /* 0x003400b382007988 */ /* 0x000fe80008000407 */
[----:B------:R-:W-:Y:S01]  /*4d80*/  STS.U16 [R130+UR7+0x3500], R198 ;  /* 0x003500c682007988 */ /* 0x000fe20008000407 */
[----:B-1----:R-:W-:-:S03]  /*4d90*/  LOP3.LUT R160, R187, 0x70, RZ, 0x3c, !PT ;  /* 0x00000070bba07812 */ /* 0x002fc600078e3cff */
[----:B------:R1:W-:Y:S04]  /*4da0*/  STS.U16 [R131+UR7+0x1700], R121 ;  /* 0x0017007983007988 */ /* 0x0003e80008000407 */
[----:B------:R-:W-:Y:S04]  /*4db0*/  STS.U16 [R131+UR7+0x600], R168 ;  /* 0x000600a883007988 */ /* 0x000fe80008000407 */
[----:B------:R-:W-:Y:S01]  /*4dc0*/  STS.U16 [R131+UR7+0x700], R210 ;  /* 0x000700d283007988 */ /* 0x000fe20008000407 */
[----:B-1----:R-:W-:-:S03]  /*4dd0*/  LOP3.LUT R121, R187, 0x60, RZ, 0x3c, !PT ;  /* 0x00000060bb797812 */ /* 0x002fc600078e3cff */
[----:B------:R-:W-:Y:S04]  /*4de0*/  STS.U16 [R131+UR7+0x1600], R120 ;  /* 0x0016007883007988 */ /* 0x000fe80008000407 */
        /* <DEDUP_REMOVED lines=35> */
[----:B------:R-:W-:Y:S01]  /*5020*/  STS.U16 [R160+UR7+0x3f00], R213 ;  /* 0x003f00d5a0007988 */ /* 0x000fe20008000407 */
[----:B------:R-:W-:Y:S06]  /*5030*/  BAR.SYNC.DEFER_BLOCKING 0x0 ;  /* 0x0000000000007b1d */ /* 0x000fec0000010000 */
[----:B------:R-:W-:Y:S04]  /*5040*/  LDSM.16.MT88.4 R116, [R2+0x4000] ;  /* 0x004000000274783b */ /* 0x000fe80000004200 */
[----:B------:R-:W1:Y:S04]  /*5050*/  LDSM.16.M88.4 R124, [R156+UR8] ;  /* 0x000000089c7c783b */ /* 0x000e680008000200 */
[----:B------:R-:W2:Y:S01]  /*5060*/  LDSM.16.MT88.4 R128, [R2+0x4200] ;  /* 0x004200000280783b */ /* 0x000ea20000004200 */
[----:B------:R-:W-:-:S05]  /*5070*/  LOP3.LUT R155, R156, 0x40, RZ, 0x3c, !PT ;  /* 0x000000409c9b7812 */ /* 0x000fca00078e3cff */
[----:B------:R-:W-:Y:S01]  /*5080*/  LDSM.16.M88.4 R120, [R155+UR8] ;  /* 0x000000089b78783b */ /* 0x000fe20008000200 */
[----:B-1----:R-:W-:Y:S03]  /*5090*/  HMMA.16816.F32.BF16 R132, R116, R124, R132 ;  /* 0x0000007c7484723c */ /* 0x002fe60000041884 */
[----:B------:R-:W1:-:S15]  /*50a0*/  LDSM.16.MT88.4 R116, [R2+0x4400] ;  /* 0x004400000274783b */ /* 0x000e5e0000004200 */
[----:B------:R-:W-:Y:S02]  /*50b0*/  NOP ;  /* 0x0000000000007918 */ /* 0x000fe40000000000 */
[----:B--2---:R-:W-:Y:S01]  /*50c0*/  HMMA.16816.F32.BF16 R132, R128, R126, R132 ;  /* 0x0000007e8084723c */ /* 0x004fe20000041884 */
[----:B------:R-:W2:Y:S04]  /*50d0*/  LDSM.16.MT88.4 R128, [R2+0x4600] ;  /* 0x004600000280783b */ /* 0x000ea80000004200 */
[----:B------:R-:W-:-:S15]  /*50e0*/  LDSM.16.MT88.4 R124, [R2+0x4800] ;  /* 0x00480000027c783b */ /* 0x000fde0000004200 */
[----:B-1----:R-:W-:Y:S01]  /*50f0*/  HMMA.16816.F32.BF16 R132, R116, R120, R132 ;  /* 0x000000787484723c */ /* 0x002fe20000041884 */
[----:B------:R-:W1:-:S15]  /*5100*/  LDSM.16.M88.4 R116, [R156+UR8+0x80] ;  /* 0x000080089c74783b */ /* 0x000e5e0008000200 */
[----:B------:R-:W-:-:S04]  /*5110*/  NOP ;  /* 0x0000000000007918 */ /* 0x000fc80000000000 */
        /* <DEDUP_REMOVED lines=20> */
[----:B------:R-:W-:-:S15]  /*5260*/  LDSM.16.M88.4 R120, [R156+UR8+0x180] ;  /* 0x000180089c78783b */ /* 0x000fde0008000200 */
[----:B-1----:R-:W-:Y:S01]  /*5270*/  HMMA.16816.F32.BF16 R132, R124, R116, R132 ;  /* 0x000000747c84723c */ /* 0x002fe20000041884 */
[----:B------:R-:W1:-:S15]  /*5280*/  LDSM.16.MT88.4 R124, [R2+0x5800] ;  /* 0x00580000027c783b */ /* 0x000e5e0000004200 */
        /* <DEDUP_REMOVED lines=8> */
[----:B------:R-:W2:Y:S01]  /*5310*/  LDSM.16.MT88.4 R120, [R2+0x5e00] ;  /* 0x005e00000278783b */ /* 0x000ea20000004200 */
[----:B------:R-:W-:-:S05]  /*5320*/  VIADD R3, R3, 0xffffffff ;  /* 0xffffffff03037836 */ /* 0x000fca0000000000 */
[----:B------:R-:W-:-:S13]  /*5330*/  ISETP.NE.U32.AND P0, PT, R3, RZ, PT ;  /* 0x000000ff0300720c */ /* 0x000fda0003f05070 */
[----:B-1----:R-:W-:Y:S01]  /*5340*/  HMMA.16816.F32.BF16 R132, R132, R116, R124 ;  /* 0x000000748484723c */ /* 0x002fe2000004187c */
[----:B0-----:R-:W-:Y:S01]  /*5350*/  IMAD.SHL.U32 R193, R193, 0x100, RZ ;  /* 0x00000100c1c17824 */ /* 0x001fe200078e00ff */
[----:B------:R-:W-:Y:S02]  /*5360*/  UIMAD.WIDE UR4, UR6, 0x2, UR4 ;  /* 0x00000002060478a5 */ /* 0x000fe4000f8e0204 */
[----:B------:R-:W-:Y:S01]  /*5370*/  UIADD3 UR10, UPT, UPT, UR10, -0x100, URZ ;  /* 0xffffff000a0a7890 */ /* 0x000fe2000fffe0ff */
[----:B------:R-:W-:-:S04]  /*5380*/  IMAD.WIDE R112, R193, 0x2, R112 ;  /* 0x00000002c1707825 */ /* 0x000fc800078e0270 */
[----:B------:R-:W-:-:S11]  /*5390*/  IMAD.MOV.U32 R116, RZ, RZ, R112 ;  /* 0x000000ffff747224 */ /* 0x000fd600078e0070 */
[----:B--2---:R-:W-:Y:S01]  /*53a0*/  HMMA.16816.F32.BF16 R132, R120, R118, R132 ;  /* 0x000000767884723c */ /* 0x004fe20000041884 */
[----:B------:R-:W-:-:S04]  /*53b0*/  NOP ;  /* 0x0000000000007918 */ /* 0x000fc80000000000 */
[----:B------:R-:W-:-:S15]  /*53c0*/  @P0 BRA `(.L_x_1) ;  /* 0xffffffd400f40947 */ /* 0x000fde000383ffff */
[----:B------:R-:W-:Y:S02]  /*53d0*/  F2FP.BF16.F32.PACK_AB R134, R135, R134 ;  /* 0x000000868786723e */ /* 0x000fe400000010ff */
[----:B------:R-:W-:-:S07]  /*53e0*/  F2FP.BF16.F32.PACK_AB R132, R133, R132 ;  /* 0x000000848584723e */ /* 0x000fce00000010ff */
.L_x_0:
[----:B------:R-:W0:Y:S08]  /*53f0*/  S2UR UR5, SR_CgaCtaId ;  /* 0x00000000000579c3 */ /* 0x000e300000008800 */
[----:B------:R-:W-:Y:S01]  /*5400*/  BAR.SYNC.DEFER_BLOCKING 0x0 ;  /* 0x0000000000007b1d */ /* 0x000fe20000010000 */
[----:B------:R-:W-:Y:S01]  /*5410*/  LOP3.LUT R247, R247, 0x80, RZ, 0xc0, !PT ;  /* 0x00000080f7f77812 */ /* 0x000fe200078ec0ff */
[----:B------:R-:W-:Y:S01]  /*5420*/  IMAD.SHL.U32 R3, R226, 0x4, RZ ;  /* 0x00000004e2037824 */ /* 0x000fe200078e00ff */
[----:B------:R-:W-:-:S02]  /*5430*/  SHF.R.U32.HI R2, RZ, 0x4, R226 ;  /* 0x00000004ff027819 */ /* 0x000fc400000116e2 */
[----:B------:R-:W-:Y:S01]  /*5440*/  LOP3.LUT R247, R247, 0x1c, R226, 0xf8, !PT ;  /* 0x0000001cf7f77812 */ /* 0x000fe200078ef8e2 */
[----:B------:R-:W-:Y:S01]  /*5450*/  UMOV UR4, 0x400 ;  /* 0x0000040000047882 */ /* 0x000fe20000000000 */
[----:B------:R-:W-:Y:S01]  /*5460*/  PRMT R7, R132, 0x7632, R7 ;  /* 0x0000763284077816 */ /* 0x000fe20000000007 */
[----:B------:R-:W1:Y:S01]  /*5470*/  LDCU.128 UR8, c[0x0][0x390] ;  /* 0x00007200ff0877ac */ /* 0x000e620008000c00 */
[----:B------:R-:W-:Y:S02]  /*5480*/  LOP3.LUT R247, R247, 0x2, R2, 0xf8, !PT ;  /* 0x00000002f7f77812 */ /* 0x000fe400078ef802 */
[----:B------:R-:W-:Y:S01]  /*5490*/  PRMT R8, R134, 0x7632, R8 ;  /* 0x0000763286087816 */ /* 0x000fe20000000008 */
[----:B------:R-:W2:Y:S01]  /*54a0*/  LDCU UR6, c[0x0][0x3b8] ;  /* 0x00007700ff0677ac */ /* 0x000ea20008000800 */
[----:B------:R-:W-:Y:S02]  /*54b0*/  LOP3.LUT R246, R247, R246, RZ, 0xfc, !PT ;  /* 0x000000f6f7f67212 */ /* 0x000fe400078efcff */
[----:B------:R-:W-:-:S02]  /*54c0*/  LOP3.LUT R228, R228, 0x300, RZ, 0xc0, !PT ;  /* 0x00000300e4e47812 */ /* 0x000fc400078ec0ff */
[C---:B------:R-:W-:Y:S02]  /*54d0*/  LOP3.LUT R2, R246.reuse, 0x40, RZ, 0x3c, !PT ;  /* 0x00000040f6027812 */ /* 0x040fe400078e3cff */
[C---:B------:R-:W-:Y:S02]  /*54e0*/  LOP3.LUT R5, R246.reuse, 0x20, RZ, 0x3c, !PT ;  /* 0x00000020f6057812 */ /* 0x040fe400078e3cff */
[----:B------:R-:W-:Y:S01]  /*54f0*/  LOP3.LUT R6, R246, 0x60, RZ, 0x3c, !PT ;  /* 0x00000060f6067812 */ /* 0x000fe200078e3cff */
[----:B0-----:R-:W-:Y:S01]  /*5500*/  ULEA UR4, UR5, UR4, 0x18 ;  /* 0x0000000405047291 */ /* 0x001fe2000f8ec0ff */
[----:B------:R-:W-:Y:S01]  /*5510*/  LOP3.LUT R3, R228, 0x7c, R3, 0xf8, !PT ;  /* 0x0000007ce4037812 */ /* 0x000fe200078ef803 */
[----:B------:R-:W0:Y:S01]  /*5520*/  LDCU UR5, c[0x0][0x3b4] ;  /* 0x00007680ff0577ac */ /* 0x000e220008000800 */
[----:B-1----:R-:W-:Y:S02]  /*5530*/  ISETP.GE.AND P0, PT, R227, UR10, PT ;  /* 0x0000000ae3007c0c */ /* 0x002fe4000bf06270 */
[----:B------:R-:W-:-:S02]  /*5540*/  LOP3.LUT R226, R3, 0x60, R226, 0x78, !PT ;  /* 0x0000006003e27812 */ /* 0x000fc400078e78e2 */
[C---:B------:R-:W-:Y:S02]  /*5550*/  LOP3.LUT R3, R154.reuse, 0x18, R0, 0xfe, !PT ;  /* 0x000000189a037812 */ /* 0x040fe400078efe00 */
[----:B------:R-:W-:Y:S01]  /*5560*/  STS.U16 [R246+UR4], R132 ;  /* 0x00000084f6007988 */ /* 0x000fe20008000404 */
[----:B------:R-:W-:Y:S02]  /*5570*/  LOP3.LUT R4, R154, R0, RZ, 0xfc, !PT ;  /* 0x000000009a047212 */ /* 0x000fe400078efcff */
[----:B--2---:R-:W-:Y:S01]  /*5580*/  IMAD R9, R3, UR6, RZ ;  /* 0x0000000603097c24 */ /* 0x004fe2000f8e02ff */
[----:B------:R1:W-:Y:S01]  /*5590*/  STS.U16 [R2+UR4+0x200], R7 ;  /* 0x0002000702007988 */ /* 0x0003e20008000404 */
[----:B------:R-:W-:-:S03]  /*55a0*/  ISETP.LT.AND P3, PT, R4, UR11, !P0 ;  /* 0x0000000b04007c0c */ /* 0x000fc6000c761270 */
[----:B------:R2:W-:Y:S01]  /*55b0*/  STS.U16 [R5+UR4+0x100], R134 ;  /* 0x0001008605007988 */ /* 0x0005e20008000404 */
[----:B0-----:R-:W-:-:S03]  /*55c0*/  IMAD R227, R227, UR5, RZ ;  /* 0x00000005e3e37c24 */ /* 0x001fc6000f8e02ff */
[----:B------:R0:W-:Y:S01]  /*55d0*/  STS.U16 [R6+UR4+0x300], R8 ;  /* 0x0003000806007988 */ /* 0x0001e20008000404 */
[C-C-:B-1----:R-:W-:Y:S01]  /*55e0*/  LOP3.LUT R2, R154.reuse, 0x10, R0.reuse, 0xfe, !PT ;  /* 0x000000109a027812 */ /* 0x142fe200078efe00 */
[----:B------:R-:W-:Y:S01]  /*55f0*/  BAR.SYNC.DEFER_BLOCKING 0x0 ;  /* 0x0000000000007b1d */ /* 0x000fe20000010000 */
[----:B------:R-:W-:Y:S01]  /*5600*/  LOP3.LUT R0, R154, 0x8, R0, 0xfe, !PT ;  /* 0x000000089a007812 */ /* 0x000fe200078efe00 */
[----:B--2---:R-:W-:Y:S01]  /*5610*/  IMAD R5, R4, UR6, RZ ;  /* 0x0000000604057c24 */ /* 0x004fe2000f8e02ff */
[C---:B------:R-:W-:Y:S01]  /*5620*/  ISETP.LT.AND P1, PT, R2.reuse, UR11, !P0 ;  /* 0x0000000b02007c0c */ /* 0x040fe2000c721270 */
[----:B------:R-:W-:Y:S01]  /*5630*/  IMAD R7, R2, UR6, RZ ;  /* 0x0000000602077c24 */ /* 0x000fe2000f8e02ff */
[C---:B------:R-:W-:Y:S01]  /*5640*/  ISETP.LT.AND P2, PT, R0.reuse, UR11, !P0 ;  /* 0x0000000b00007c0c */ /* 0x040fe2000c741270 */
[----:B------:R-:W-:Y:S01]  /*5650*/  IMAD R0, R0, UR6, RZ ;  /* 0x0000000600007c24 */ /* 0x000fe2000f8e02ff */
[----:B0-----:R-:W-:Y:S02]  /*5660*/  LEA R8, P4, R227, UR8, 0x1 ;  /* 0x00000008e3087c11 */ /* 0x001fe4000f8808ff */
[----:B------:R-:W-:-:S02]  /*5670*/  ISETP.LT.AND P0, PT, R3, UR11, !P0 ;  /* 0x0000000b03007c0c */ /* 0x000fc4000c701270 */
[----:B------:R-:W-:Y:S02]  /*5680*/  LEA.HI.X.SX32 R10, R227, UR9, 0x1, P4 ;  /* 0x00000009e30a7c11 */ /* 0x000fe4000a0f0eff */
[-C--:B------:R-:W-:Y:S02]  /*5690*/  LEA R2, P4, R5, R8.reuse, 0x1 ;  /* 0x0000000805027211 */ /* 0x080fe400078808ff */
[CC--:B------:R-:W-:Y:S02]  /*56a0*/  LEA R4, P6, R0.reuse, R8.reuse, 0x1 ;  /* 0x0000000800047211 */ /* 0x0c0fe400078c08ff */
[----:B------:R-:W-:Y:S02]  /*56b0*/  LEA R6, P5, R7, R8, 0x1 ;  /* 0x0000000807067211 */ /* 0x000fe400078a08ff */
[-C--:B------:R-:W-:Y:S02]  /*56c0*/  LEA.HI.X.SX32 R3, R5, R10.reuse, 0x1, P4 ;  /* 0x0000000a05037211 */ /* 0x080fe400020f0eff */
[----:B------:R-:W-:-:S02]  /*56d0*/  LEA.HI.X.SX32 R5, R0, R10, 0x1, P6 ;  /* 0x0000000a00057211 */ /* 0x000fc400030f0eff */
[----:B------:R-:W-:Y:S01]  /*56e0*/  LEA.HI.X.SX32 R7, R7, R10, 0x1, P5 ;  /* 0x0000000a07077211 */ /* 0x000fe200028f0eff */
[----:B------:R-:W0:Y:S01]  /*56f0*/  LDS R11, [R226+UR4] ;  /* 0x00000004e20b7984 */ /* 0x000e220008000800 */
[----:B------:R-:W-:-:S03]  /*5700*/  LEA R8, P4, R9, R8, 0x1 ;  /* 0x0000000809087211 */ /* 0x000fc600078808ff */
[----:B------:R-:W1:Y:S01]  /*5710*/  LDS R13, [R226+UR4+0x80] ;  /* 0x00008004e20d7984 */ /* 0x000e620008000800 */
[----:B------:R-:W-:Y:S02]  /*5720*/  LEA.HI.X.SX32 R9, R9, R10, 0x1, P4 ;  /* 0x0000000a09097211 */ /* 0x000fe400020f0eff */
[----:B0-----:R-:W-:Y:S01]  /*5730*/  PRMT R0, R11, 0x7632, R0 ;  /* 0x000076320b007816 */ /* 0x001fe20000000000 */
[----:B------:R0:W-:Y:S04]  /*5740*/  @P3 STG.E.U16 desc[UR12][R2.64], R11 ;  /* 0x0000000b02003986 */ /* 0x0001e8000c10150c */
[----:B------:R0:W-:Y:S04]  /*5750*/  @P2 STG.E.U16 desc[UR12][R4.64], R0 ;  /* 0x0000000004002986 */ /* 0x0001e8000c10150c */
[----:B-1----:R0:W-:Y:S01]  /*5760*/  @P1 STG.E.U16 desc[UR12][R6.64], R13 ;  /* 0x0000000d06001986 */ /* 0x0021e2000c10150c */
[----:B------:R-:W-:Y:S05]  /*5770*/  @!P0 EXIT ;  /* 0x000000000000894d */ /* 0x000fea0003800000 */
[----:B0-----:R-:W-:-:S05]  /*5780*/  PRMT R4, R13, 0x7632, R4 ;  /* 0x000076320d047816 */ /* 0x001fca0000000004 */
[----:B------:R-:W-:Y:S01]  /*5790*/  STG.E.U16 desc[UR12][R8.64], R4 ;  /* 0x0000000408007986 */ /* 0x000fe2000c10150c */
[----:B------:R-:W-:Y:S05]  /*57a0*/  EXIT ;  /* 0x000000000000794d */ /* 0x000fea0003800000 */
.L_x_2:
[----:B------:R-:W-:-:S00]  /*57b0*/  BRA `(.L_x_2) ;  /* 0xfffffffc00fc7947 */ /* 0x000fc0000383ffff */
[----:B------:R-:W-:-:S00]  /*57c0*/  NOP ;  /* 0x0000000000007918 */ /* 0x000fc00000000000 */
        /* <DEDUP_REMOVED lines=11> */
.L_x_3:


//--------------------- .nv.shared.matmul_kernel  --------------------------
	.section	.nv.shared.matmul_kernel,"aw",@nobits
	.sectionflags	@""
	.align	16
	.zero		1024


//--------------------- .nv.shared.reserved.0     --------------------------
	.section	.nv.shared.reserved.0,"aw",@nobits
	.weak		__nv_reservedSMEM_offset_0_alias
	.size		__nv_reservedSMEM_offset_0_alias, 0, 64
	.other		__nv_reservedSMEM_offset_0_alias,@"STO_CUDA_RESERVED_SHARED STV_DEFAULT"
__nv_reservedSMEM_offset_0_alias:
	.zero		0
	.zero		64


//--------------------- .nv.constant0.matmul_kernel --------------------------
	.section	.nv.constant0.matmul_kernel,"a",@progbits
	.sectionflags	@""
	.align	4
.nv.constant0.matmul_kernel:
	.zero		976


//--------------------- SYMBOLS --------------------------

	.type		.nv.reservedSmem.offset0,@object
	.size		.nv.reservedSmem.offset0,0x4
	.type		.nv.reservedSmem.cap,@object
	.size		.nv.reservedSmem.cap,0x4
